	.target	sm_90a

	.elftype	@"ET_EXEC"


//--------------------- .note.nv.tkinfo           --------------------------
	.section	.note.nv.tkinfo,"",@"SHT_NOTE"
	.sectionflags	@"SHF_NOTE_NV_TKINFO"
	.tkinfo
        /*0018*/ 	.word	0x00000002
        /*0030*/ 	.string	""
        /*0030*/ 	.string	"ptxas"
        /*0030*/ 	.string	"Cuda compilation tools, release 13.0, V13.0.88"
        /*0030*/ 	.string	"Build cuda_13.0.r13.0/compiler.36424714_0"
        /*0030*/ 	.string	"-arch sm_90a -m 64 "



//--------------------- .note.nv.cuinfo           --------------------------
	.section	.note.nv.cuinfo,"",@"SHT_NOTE"
	.sectionflags	@"SHF_NOTE_NV_CUINFO"
        /*0018*/ 	.short	0x0002
        /*001a*/ 	.short	0x005a
        /*001c*/ 	.short	0x0082
	.zero		2


//--------------------- .nv.info                  --------------------------
	.section	.nv.info,"",@"SHT_CUDA_INFO"
	.align	4


	//----- nvinfo : EIATTR_REGCOUNT
	.align		4
        /*0000*/ 	.byte	0x04, 0x2f
        /*0002*/ 	.short	(.L_12 - .L_11)
	.align		4
.L_11:
        /*0004*/ 	.word	index@(_ZN7cutlass13device_kernelINS_4conv6kernel13ConvUniversalINS1_16ConvProblemShapeILNS1_8OperatorE2ELi3EEENS1_10collective14CollectiveConvINS1_46MainloopSm90TmaGmmaWarpSpecializedImplicitGemmILS5_2ELi9ELi3EN4cute5tupleIJNSA_1CILi2EEENSC_ILi1EEESE_EEENS1_36KernelImplicitTmaWarpSpecializedSm90ELi1EEENSB_IJNSC_ILi256EEENSB_IJNSC_ILi128EEEEEENSB_IJNSC_ILi32EEEEEEEEENS_10bfloat16_tESO_NSA_8TiledMMAINSA_8MMA_AtomIJNSA_4SM904GMMA28MMA_64x128x16_F32BF16BF16_SSILNSS_5MajorE1ELSU_1ELNSS_7ScaleInE1ELSV_1EEEEEENSA_6LayoutINSB_IJSE_SE_SE_EEENSB_IJNSC_ILi0EEES10_S10_EEEEENSB_IJNSA_10UnderscoreES13_S13_EEEEENS7_6detail26Sm90ImplicitGemmTileTraitsINSA_13SM90_TMA_LOADENSA_14ComposedLayoutINSA_7SwizzleILi3ELi4ELi3EEENSA_18smem_ptr_flag_bitsILi16EEENSY_INSB_IJNSB_IJNSC_ILi64EEENSC_ILi4EEEEEENSB_IJNSC_ILi8EEES1F_EEENSB_IJSE_NSC_ILi9EEEEEEEEENSB_IJNSB_IJSE_NSC_ILi2048EEEEEENSB_IJS1E_NSC_ILi512EEEEEENSB_IJS10_NSC_ILi8192EEEEEEEEEEEEEvEENS17_INSA_30SM90_TMA_LOAD_IM2COL_MULTICASTENS19_IS1B_S1D_NSY_INSB_IJNSB_IJS1E_SD_EEES1I_S1K_EEENSB_IJS1N_S1P_NSB_IJS10_NSC_ILi4096EEEEEEEEEEEEEvEEEENS_8epilogue10collective6detail29Sm90TmaWarpSpecializedAdapterINS27_15DefaultEpilogueISO_NSB_IJlNSB_IJSE_lllEEES10_EEES2C_NS26_6thread17LinearCombinationISO_Li1EffLNS2D_9ScaleType4KindE0ELNS_15FloatRoundStyleE2ESO_EENS_4gemm15EpilogueDefaultEEEEEvvEEEEvNT_6ParamsE)
        /*0008*/ 	.word	0x000000ff


	//----- nvinfo : EIATTR_FRAME_SIZE
	.align		4
.L_12:
        /*000c*/ 	.byte	0x04, 0x11
        /*000e*/ 	.short	(.L_14 - .L_13)
	.align		4
.L_13:
        /*0010*/ 	.word	index@(_ZN7cutlass13device_kernelINS_4conv6kernel13ConvUniversalINS1_16ConvProblemShapeILNS1_8OperatorE2ELi3EEENS1_10collective14CollectiveConvINS1_46MainloopSm90TmaGmmaWarpSpecializedImplicitGemmILS5_2ELi9ELi3EN4cute5tupleIJNSA_1CILi2EEENSC_ILi1EEESE_EEENS1_36KernelImplicitTmaWarpSpecializedSm90ELi1EEENSB_IJNSC_ILi256EEENSB_IJNSC_ILi128EEEEEENSB_IJNSC_ILi32EEEEEEEEENS_10bfloat16_tESO_NSA_8TiledMMAINSA_8MMA_AtomIJNSA_4SM904GMMA28MMA_64x128x16_F32BF16BF16_SSILNSS_5MajorE1ELSU_1ELNSS_7ScaleInE1ELSV_1EEEEEENSA_6LayoutINSB_IJSE_SE_SE_EEENSB_IJNSC_ILi0EEES10_S10_EEEEENSB_IJNSA_10UnderscoreES13_S13_EEEEENS7_6detail26Sm90ImplicitGemmTileTraitsINSA_13SM90_TMA_LOADENSA_14ComposedLayoutINSA_7SwizzleILi3ELi4ELi3EEENSA_18smem_ptr_flag_bitsILi16EEENSY_INSB_IJNSB_IJNSC_ILi64EEENSC_ILi4EEEEEENSB_IJNSC_ILi8EEES1F_EEENSB_IJSE_NSC_ILi9EEEEEEEEENSB_IJNSB_IJSE_NSC_ILi2048EEEEEENSB_IJS1E_NSC_ILi512EEEEEENSB_IJS10_NSC_ILi8192EEEEEEEEEEEEEvEENS17_INSA_30SM90_TMA_LOAD_IM2COL_MULTICASTENS19_IS1B_S1D_NSY_INSB_IJNSB_IJS1E_SD_EEES1I_S1K_EEENSB_IJS1N_S1P_NSB_IJS10_NSC_ILi4096EEEEEEEEEEEEEvEEEENS_8epilogue10collective6detail29Sm90TmaWarpSpecializedAdapterINS27_15DefaultEpilogueISO_NSB_IJlNSB_IJSE_lllEEES10_EEES2C_NS26_6thread17LinearCombinationISO_Li1EffLNS2D_9ScaleType4KindE0ELNS_15FloatRoundStyleE2ESO_EENS_4gemm15EpilogueDefaultEEEEEvvEEEEvNT_6ParamsE)
        /*0014*/ 	.word	0x00000270


	//----- nvinfo : EIATTR_MIN_STACK_SIZE
	.align		4
.L_14:
        /*0018*/ 	.byte	0x04, 0x12
        /*001a*/ 	.short	(.L_16 - .L_15)
	.align		4
.L_15:
        /*001c*/ 	.word	index@(_ZN7cutlass13device_kernelINS_4conv6kernel13ConvUniversalINS1_16ConvProblemShapeILNS1_8OperatorE2ELi3EEENS1_10collective14CollectiveConvINS1_46MainloopSm90TmaGmmaWarpSpecializedImplicitGemmILS5_2ELi9ELi3EN4cute5tupleIJNSA_1CILi2EEENSC_ILi1EEESE_EEENS1_36KernelImplicitTmaWarpSpecializedSm90ELi1EEENSB_IJNSC_ILi256EEENSB_IJNSC_ILi128EEEEEENSB_IJNSC_ILi32EEEEEEEEENS_10bfloat16_tESO_NSA_8TiledMMAINSA_8MMA_AtomIJNSA_4SM904GMMA28MMA_64x128x16_F32BF16BF16_SSILNSS_5MajorE1ELSU_1ELNSS_7ScaleInE1ELSV_1EEEEEENSA_6LayoutINSB_IJSE_SE_SE_EEENSB_IJNSC_ILi0EEES10_S10_EEEEENSB_IJNSA_10UnderscoreES13_S13_EEEEENS7_6detail26Sm90ImplicitGemmTileTraitsINSA_13SM90_TMA_LOADENSA_14ComposedLayoutINSA_7SwizzleILi3ELi4ELi3EEENSA_18smem_ptr_flag_bitsILi16EEENSY_INSB_IJNSB_IJNSC_ILi64EEENSC_ILi4EEEEEENSB_IJNSC_ILi8EEES1F_EEENSB_IJSE_NSC_ILi9EEEEEEEEENSB_IJNSB_IJSE_NSC_ILi2048EEEEEENSB_IJS1E_NSC_ILi512EEEEEENSB_IJS10_NSC_ILi8192EEEEEEEEEEEEEvEENS17_INSA_30SM90_TMA_LOAD_IM2COL_MULTICASTENS19_IS1B_S1D_NSY_INSB_IJNSB_IJS1E_SD_EEES1I_S1K_EEENSB_IJS1N_S1P_NSB_IJS10_NSC_ILi4096EEEEEEEEEEEEEvEEEENS_8epilogue10collective6detail29Sm90TmaWarpSpecializedAdapterINS27_15DefaultEpilogueISO_NSB_IJlNSB_IJSE_lllEEES10_EEES2C_NS26_6thread17LinearCombinationISO_Li1EffLNS2D_9ScaleType4KindE0ELNS_15FloatRoundStyleE2ESO_EENS_4gemm15EpilogueDefaultEEEEEvvEEEEvNT_6ParamsE)
        /*0020*/ 	.word	0x00000270
.L_16:


//--------------------- .nv.compat                --------------------------
	.section	.nv.compat,"",@"SHT_CUDA_COMPAT_INFO"
	.align	4
        /*0000*/ 	.byte	0x02, 0x09, 0x01, 0x00, 0x02, 0x02, 0x04, 0x00, 0x02, 0x05, 0x05, 0x00, 0x03, 0x07, 0x01, 0x01
        /*0010*/ 	.byte	0x02, 0x03, 0x01, 0x00, 0x02, 0x06, 0x01, 0x00, 0x04, 0x0b, 0x08, 0x00, 0x00, 0x00, 0x00, 0x00
        /*0020*/ 	.byte	0x00, 0x00, 0x00, 0x00


//--------------------- .nv.info._ZN7cutlass13device_kernelINS_4conv6kernel13ConvUniversalINS1_16ConvProblemShapeILNS1_8OperatorE2ELi3EEENS1_10collective14CollectiveConvINS1_46MainloopSm90TmaGmmaWarpSpecializedImplicitGemmILS5_2ELi9ELi3EN4cute5tupleIJNSA_1CILi2EEENSC_ILi1EEESE_EEENS1_36KernelImplicitTmaWarpSpecializedSm90ELi1EEENSB_IJNSC_ILi256EEENSB_IJNSC_ILi128EEEEEENSB_IJNSC_ILi32EEEEEEEEENS_10bfloat16_tESO_NSA_8TiledMMAINSA_8MMA_AtomIJNSA_4SM904GMMA28MMA_64x128x16_F32BF16BF16_SSILNSS_5MajorE1ELSU_1ELNSS_7ScaleInE1ELSV_1EEEEEENSA_6LayoutINSB_IJSE_SE_SE_EEENSB_IJNSC_ILi0EEES10_S10_EEEEENSB_IJNSA_10UnderscoreES13_S13_EEEEENS7_6detail26Sm90ImplicitGemmTileTraitsINSA_13SM90_TMA_LOADENSA_14ComposedLayoutINSA_7SwizzleILi3ELi4ELi3EEENSA_18smem_ptr_flag_bitsILi16EEENSY_INSB_IJNSB_IJNSC_ILi64EEENSC_ILi4EEEEEENSB_IJNSC_ILi8EEES1F_EEENSB_IJSE_NSC_ILi9EEEEEEEEENSB_IJNSB_IJSE_NSC_ILi2048EEEEEENSB_IJS1E_NSC_ILi512EEEEEENSB_IJS10_NSC_ILi8192EEEEEEEEEEEEEvEENS17_INSA_30SM90_TMA_LOAD_IM2COL_MULTICASTENS19_IS1B_S1D_NSY_INSB_IJNSB_IJS1E_SD_EEES1I_S1K_EEENSB_IJS1N_S1P_NSB_IJS10_NSC_ILi4096EEEEEEEEEEEEEvEEEENS_8epilogue10collective6detail29Sm90TmaWarpSpecializedAdapterINS27_15DefaultEpilogueISO_NSB_IJlNSB_IJSE_lllEEES10_EEES2C_NS26_6thread17LinearCombinationISO_Li1EffLNS2D_9ScaleType4KindE0ELNS_15FloatRoundStyleE2ESO_EENS_4gemm15EpilogueDefaultEEEEEvvEEEEvNT_6ParamsE --------------------------
	.section	.nv.info._ZN7cutlass13device_kernelINS_4conv6kernel13ConvUniversalINS1_16ConvProblemShapeILNS1_8OperatorE2ELi3EEENS1_10collective14CollectiveConvINS1_46MainloopSm90TmaGmmaWarpSpecializedImplicitGemmILS5_2ELi9ELi3EN4cute5tupleIJNSA_1CILi2EEENSC_ILi1EEESE_EEENS1_36KernelImplicitTmaWarpSpecializedSm90ELi1EEENSB_IJNSC_ILi256EEENSB_IJNSC_ILi128EEEEEENSB_IJNSC_ILi32EEEEEEEEENS_10bfloat16_tESO_NSA_8TiledMMAINSA_8MMA_AtomIJNSA_4SM904GMMA28MMA_64x128x16_F32BF16BF16_SSILNSS_5MajorE1ELSU_1ELNSS_7ScaleInE1ELSV_1EEEEEENSA_6LayoutINSB_IJSE_SE_SE_EEENSB_IJNSC_ILi0EEES10_S10_EEEEENSB_IJNSA_10UnderscoreES13_S13_EEEEENS7_6detail26Sm90ImplicitGemmTileTraitsINSA_13SM90_TMA_LOADENSA_14ComposedLayoutINSA_7SwizzleILi3ELi4ELi3EEENSA_18smem_ptr_flag_bitsILi16EEENSY_INSB_IJNSB_IJNSC_ILi64EEENSC_ILi4EEEEEENSB_IJNSC_ILi8EEES1F_EEENSB_IJSE_NSC_ILi9EEEEEEEEENSB_IJNSB_IJSE_NSC_ILi2048EEEEEENSB_IJS1E_NSC_ILi512EEEEEENSB_IJS10_NSC_ILi8192EEEEEEEEEEEEEvEENS17_INSA_30SM90_TMA_LOAD_IM2COL_MULTICASTENS19_IS1B_S1D_NSY_INSB_IJNSB_IJS1E_SD_EEES1I_S1K_EEENSB_IJS1N_S1P_NSB_IJS10_NSC_ILi4096EEEEEEEEEEEEEvEEEENS_8epilogue10collective6detail29Sm90TmaWarpSpecializedAdapterINS27_15DefaultEpilogueISO_NSB_IJlNSB_IJSE_lllEEES10_EEES2C_NS26_6thread17LinearCombinationISO_Li1EffLNS2D_9ScaleType4KindE0ELNS_15FloatRoundStyleE2ESO_EENS_4gemm15EpilogueDefaultEEEEEvvEEEEvNT_6ParamsE,"",@"SHT_CUDA_INFO"
	.sectionflags	@""
	.align	4


	//----- nvinfo : EIATTR_CUDA_API_VERSION
	.align		4
        /*0000*/ 	.byte	0x04, 0x37
        /*0002*/ 	.short	(.L_18 - .L_17)
.L_17:
        /*0004*/ 	.word	0x00000082


	//----- nvinfo : EIATTR_KPARAM_INFO
	.align		4
.L_18:
        /*0008*/ 	.byte	0x04, 0x17
        /*000a*/ 	.short	(.L_20 - .L_19)
.L_19:
        /*000c*/ 	.word	0x00000000
        /*0010*/ 	.short	0x0000
        /*0012*/ 	.short	0x0070
        /*0014*/ 	.byte	0x00, 0xf0, 0x01, 0x10


	//----- nvinfo : EIATTR_SPARSE_MMA_MASK
	.align		4
.L_20:
        /*0018*/ 	.byte	0x03, 0x50
        /*001a*/ 	.short	0x0000


	//----- nvinfo : EIATTR_MAXREG_COUNT
	.align		4
        /*001c*/ 	.byte	0x03, 0x1b
        /*001e*/ 	.short	0x00ff


	//----- nvinfo : EIATTR_NUM_BARRIERS
	.align		4
        /*0020*/ 	.byte	0x02, 0x4c
        /*0022*/ 	.byte	0x01
	.zero		1


	//----- nvinfo : EIATTR_ANNOTATIONS
	.align		4
        /*0024*/ 	.byte	0x04, 0x55
        /*0026*/ 	.short	(.L_22 - .L_21)


	//   ....[0]....
.L_21:
        /*0028*/ 	.word	0x00000001
        /*002c*/ 	.byte	0xc0, 0x11, 0x00, 0x00, 0x01, 0x00, 0x00, 0x00, 0x00, 0x12, 0x00, 0x00, 0x01, 0x00, 0x00, 0x00
        /* <DEDUP_REMOVED lines=210> */
        /*0d5c*/ 	.byte	0x10, 0x23, 0x01, 0x00


	//----- nvinfo : EIATTR_MERCURY_ISA_VERSION
	.align		4
.L_22:
        /*0d60*/ 	.byte	0x03, 0x5f
        /*0d62*/ 	.short	0x0101


	//----- nvinfo : EIATTR_COOP_GROUP_MASK_REGIDS
	.align		4
        /*0d64*/ 	.byte	0x04, 0x29
        /*0d66*/ 	.short	(.L_24 - .L_23)


	//   ....[0]....
.L_23:
        /*0d68*/ 	.word	0xffffffff


	//   ....[1]....
        /*0d6c*/ 	.word	0xffffffff


	//   ....[2]....
        /*0d70*/ 	.word	0xffffffff


	//   ....[3]....
        /*0d74*/ 	.word	0xffffffff


	//----- nvinfo : EIATTR_COOP_GROUP_INSTR_OFFSETS
	.align		4
.L_24:
        /*0d78*/ 	.byte	0x04, 0x28
        /*0d7a*/ 	.short	(.L_26 - .L_25)


	//   ....[0]....
.L_25:
        /*0d7c*/ 	.word	0x00000060


	//   ....[1]....
        /*0d80*/ 	.word	0x00000090


	//   ....[2]....
        /*0d84*/ 	.word	0x00000190


	//   ....[3]....
        /*0d88*/ 	.word	0x000007b0


	//----- nvinfo : EIATTR_MBARRIER_INSTR_OFFSETS
	.align		4
.L_26:
        /*0d8c*/ 	.byte	0x04, 0x39
        /*0d8e*/ 	.short	(.L_28 - .L_27)


	//   ....[0]....
.L_27:
        /*0d90*/ 	.word	0x00000350
        /*0d94*/ 	.word	0x000000ff
        /*0d98*/ 	.word	0x00036000
        /*0d9c*/ 	.short	0x0100
        /*0d9e*/ 	.byte	0x07
	.zero		1


	//   ....[1]....
        /*0da0*/ 	.word	0x00000360
        /*0da4*/ 	.word	0x000000ff
        /*0da8*/ 	.word	0x00036048
        /*0dac*/ 	.short	0x0100
        /*0dae*/ 	.byte	0x07
	.zero		1


	//   ....[2]....
        /*0db0*/ 	.word	0x00000370
        /*0db4*/ 	.word	0x000000ff
        /*0db8*/ 	.word	0x00036008
        /*0dbc*/ 	.short	0x0100
        /*0dbe*/ 	.byte	0x07
	.zero		1


	//   ....[3]....
        /*0dc0*/ 	.word	0x00000380
        /*0dc4*/ 	.word	0x000000ff
        /*0dc8*/ 	.word	0x00036050
        /*0dcc*/ 	.short	0x0100
        /*0dce*/ 	.byte	0x07
	.zero		1


	//   ....[4]....
        /*0dd0*/ 	.word	0x00000390
        /*0dd4*/ 	.word	0x000000ff
        /*0dd8*/ 	.word	0x00036010
        /*0ddc*/ 	.short	0x0100
        /*0dde*/ 	.byte	0x07
	.zero		1


	//   ....[5]....
        /*0de0*/ 	.word	0x000003a0
        /*0de4*/ 	.word	0x000000ff
        /*0de8*/ 	.word	0x00036058
        /*0dec*/ 	.short	0x0100
        /*0dee*/ 	.byte	0x07
	.zero		1


	//   ....[6]....
        /*0df0*/ 	.word	0x000003b0
        /*0df4*/ 	.word	0x000000ff
        /*0df8*/ 	.word	0x00036018
        /*0dfc*/ 	.short	0x0100
        /*0dfe*/ 	.byte	0x07
	.zero		1


	//   ....[7]....
        /*0e00*/ 	.word	0x000003c0
        /*0e04*/ 	.word	0x000000ff
        /*0e08*/ 	.word	0x00036060
        /*0e0c*/ 	.short	0x0100
        /*0e0e*/ 	.byte	0x07
	.zero		1


	//   ....[8]....
        /*0e10*/ 	.word	0x000003d0
        /*0e14*/ 	.word	0x000000ff
        /*0e18*/ 	.word	0x00036020
        /*0e1c*/ 	.short	0x0100
        /*0e1e*/ 	.byte	0x07
	.zero		1


	//   ....[9]....
        /*0e20*/ 	.word	0x000003e0
        /*0e24*/ 	.word	0x000000ff
        /*0e28*/ 	.word	0x00036068
        /*0e2c*/ 	.short	0x0100
        /*0e2e*/ 	.byte	0x07
	.zero		1


	//   ....[10]....
        /*0e30*/ 	.word	0x000003f0
        /*0e34*/ 	.word	0x000000ff
        /*0e38*/ 	.word	0x00036028
        /*0e3c*/ 	.short	0x0100
        /*0e3e*/ 	.byte	0x07
	.zero		1


	//   ....[11]....
        /*0e40*/ 	.word	0x00000400
        /*0e44*/ 	.word	0x000000ff
        /*0e48*/ 	.word	0x00036070
        /*0e4c*/ 	.short	0x0100
        /*0e4e*/ 	.byte	0x07
	.zero		1


	//   ....[12]....
        /*0e50*/ 	.word	0x00000410
        /*0e54*/ 	.word	0x000000ff
        /*0e58*/ 	.word	0x00036030
        /*0e5c*/ 	.short	0x0100
        /*0e5e*/ 	.byte	0x07
	.zero		1


	//   ....[13]....
        /*0e60*/ 	.word	0x00000420
        /*0e64*/ 	.word	0x000000ff
        /*0e68*/ 	.word	0x00036078
        /*0e6c*/ 	.short	0x0100
        /*0e6e*/ 	.byte	0x07
	.zero		1


	//   ....[14]....
        /*0e70*/ 	.word	0x00000430
        /*0e74*/ 	.word	0x000000ff
        /*0e78*/ 	.word	0x00036038
        /*0e7c*/ 	.short	0x0100
        /*0e7e*/ 	.byte	0x07
	.zero		1


	//   ....[15]....
        /*0e80*/ 	.word	0x00000440
        /*0e84*/ 	.word	0x000000ff
        /*0e88*/ 	.word	0x00036080
        /*0e8c*/ 	.short	0x0100
        /*0e8e*/ 	.byte	0x07
	.zero		1


	//   ....[16]....
        /*0e90*/ 	.word	0x00000450
        /*0e94*/ 	.word	0x000000ff
        /*0e98*/ 	.word	0x00036040
        /*0e9c*/ 	.short	0x0100
        /*0e9e*/ 	.byte	0x07
	.zero		1


	//   ....[17]....
        /*0ea0*/ 	.word	0x00000460
        /*0ea4*/ 	.word	0x000000ff
        /*0ea8*/ 	.word	0x00036088
        /*0eac*/ 	.short	0x0100
        /*0eae*/ 	.byte	0x07
	.zero		1


	//   ....[18]....
        /*0eb0*/ 	.word	0x00001ca0
        /*0eb4*/ 	.word	0x00000003
        /*0eb8*/ 	.word	0x00036000
        /*0ebc*/ 	.short	0x010a
        /*0ebe*/ 	.byte	0x3f
	.zero		1


	//   ....[19]....
        /*0ec0*/ 	.word	0x00002d20
        /*0ec4*/ 	.word	0x00000000
        /*0ec8*/ 	.word	0x00036000
        /*0ecc*/ 	.short	0x010a
        /*0ece*/ 	.byte	0x3f
	.zero		1


	//   ....[20]....
        /*0ed0*/ 	.word	0x00004160
        /*0ed4*/ 	.word	0x00000000
        /*0ed8*/ 	.word	0x00000000
        /*0edc*/ 	.short	0x0101
        /*0ede*/ 	.byte	0x3f
	.zero		1


	//   ....[21]....
        /*0ee0*/ 	.word	0x00004390
        /*0ee4*/ 	.word	0x00000006
        /*0ee8*/ 	.word	0x00000000
        /*0eec*/ 	.short	0x0101
        /*0eee*/ 	.byte	0x3f
	.zero		1


	//   ....[22]....
        /*0ef0*/ 	.word	0x000174f0
        /*0ef4*/ 	.word	0x0000000c
        /*0ef8*/ 	.word	0x00036048
        /*0efc*/ 	.short	0x010a
        /*0efe*/ 	.byte	0x3f
	.zero		1


	//   ....[23]....
        /*0f00*/ 	.word	0x00017eb0
        /*0f04*/ 	.word	0x00000003
        /*0f08*/ 	.word	0x00000000
        /*0f0c*/ 	.short	0x010a
        /*0f0e*/ 	.byte	0x3f
	.zero		1


	//   ....[24]....
        /*0f10*/ 	.word	0x00017f70
        /*0f14*/ 	.word	0x00000003
        /*0f18*/ 	.word	0x00000000
        /*0f1c*/ 	.short	0x010a
        /*0f1e*/ 	.byte	0x3f
	.zero		1


	//   ....[25]....
        /*0f20*/ 	.word	0x00018030
        /*0f24*/ 	.word	0x00000003
        /*0f28*/ 	.word	0x00000000
        /*0f2c*/ 	.short	0x010a
        /*0f2e*/ 	.byte	0x3f
	.zero		1


	//   ....[26]....
        /*0f30*/ 	.word	0x000180f0
        /*0f34*/ 	.word	0x00000003
        /*0f38*/ 	.word	0x00000000
        /*0f3c*/ 	.short	0x010a
        /*0f3e*/ 	.byte	0x3f
	.zero		1


	//   ....[27]....
        /*0f40*/ 	.word	0x000181b0
        /*0f44*/ 	.word	0x00000003
        /*0f48*/ 	.word	0x00000000
        /*0f4c*/ 	.short	0x010a
        /*0f4e*/ 	.byte	0x3f
	.zero		1


	//   ....[28]....
        /*0f50*/ 	.word	0x00018270
        /*0f54*/ 	.word	0x00000003
        /*0f58*/ 	.word	0x00000000
        /*0f5c*/ 	.short	0x010a
        /*0f5e*/ 	.byte	0x3f
	.zero		1


	//   ....[29]....
        /*0f60*/ 	.word	0x00018330
        /*0f64*/ 	.word	0x00000003
        /*0f68*/ 	.word	0x00000000
        /*0f6c*/ 	.short	0x010a
        /*0f6e*/ 	.byte	0x3f
	.zero		1


	//   ....[30]....
        /*0f70*/ 	.word	0x000183f0
        /*0f74*/ 	.word	0x00000003
        /*0f78*/ 	.word	0x00000000
        /*0f7c*/ 	.short	0x010a
        /*0f7e*/ 	.byte	0x3f
	.zero		1


	//   ....[31]....
        /*0f80*/ 	.word	0x000184b0
        /*0f84*/ 	.word	0x00000003
        /*0f88*/ 	.word	0x00000000
        /*0f8c*/ 	.short	0x010a
        /*0f8e*/ 	.byte	0x3f
	.zero		1


	//----- nvinfo : EIATTR_NUM_MBARRIERS
	.align		4
.L_28:
        /*0f90*/ 	.byte	0x03, 0x38
        /*0f92*/ 	.short	0x0012


	//----- nvinfo : EIATTR_EXIT_INSTR_OFFSETS
	.align		4
        /*0f94*/ 	.byte	0x04, 0x1c
        /*0f96*/ 	.short	(.L_30 - .L_29)


	//   ....[0]....
.L_29:
        /*0f98*/ 	.word	0x000011b0


	//   ....[1]....
        /*0f9c*/ 	.word	0x000046e0


	//   ....[2]....
        /*0fa0*/ 	.word	0x00004730


	//   ....[3]....
        /*0fa4*/ 	.word	0x000047a0


	//   ....[4]....
        /*0fa8*/ 	.word	0x000118e0


	//   ....[5]....
        /*0fac*/ 	.word	0x00011920


	//   ....[6]....
        /*0fb0*/ 	.word	0x00017210


	//   ....[7]....
        /*0fb4*/ 	.word	0x00017240


	//   ....[8]....
        /*0fb8*/ 	.word	0x00017260


	//   ....[9]....
        /*0fbc*/ 	.word	0x00017db0


	//   ....[10]....
        /*0fc0*/ 	.word	0x000184e0


	//----- nvinfo : EIATTR_MAX_THREADS
	.align		4
.L_30:
        /*0fc4*/ 	.byte	0x04, 0x05
        /*0fc6*/ 	.short	(.L_32 - .L_31)
.L_31:
        /*0fc8*/ 	.word	0x00000100
        /*0fcc*/ 	.word	0x00000001
        /*0fd0*/ 	.word	0x00000001


	//----- nvinfo : EIATTR_CRS_STACK_SIZE
	.align		4
.L_32:
        /*0fd4*/ 	.byte	0x04, 0x1e
        /*0fd6*/ 	.short	(.L_34 - .L_33)
.L_33:
        /*0fd8*/ 	.word	0x00000000


	//----- nvinfo : EIATTR_CBANK_PARAM_SIZE
	.align		4
.L_34:
        /*0fdc*/ 	.byte	0x03, 0x19
        /*0fde*/ 	.short	0x0470


	//----- nvinfo : EIATTR_PARAM_CBANK
	.align		4
        /*0fe0*/ 	.byte	0x04, 0x0a
        /*0fe2*/ 	.short	(.L_36 - .L_35)
	.align		4
.L_35:
        /*0fe4*/ 	.word	index@(.nv.constant0._ZN7cutlass13device_kernelINS_4conv6kernel13ConvUniversalINS1_16ConvProblemShapeILNS1_8OperatorE2ELi3EEENS1_10collective14CollectiveConvINS1_46MainloopSm90TmaGmmaWarpSpecializedImplicitGemmILS5_2ELi9ELi3EN4cute5tupleIJNSA_1CILi2EEENSC_ILi1EEESE_EEENS1_36KernelImplicitTmaWarpSpecializedSm90ELi1EEENSB_IJNSC_ILi256EEENSB_IJNSC_ILi128EEEEEENSB_IJNSC_ILi32EEEEEEEEENS_10bfloat16_tESO_NSA_8TiledMMAINSA_8MMA_AtomIJNSA_4SM904GMMA28MMA_64x128x16_F32BF16BF16_SSILNSS_5MajorE1ELSU_1ELNSS_7ScaleInE1ELSV_1EEEEEENSA_6LayoutINSB_IJSE_SE_SE_EEENSB_IJNSC_ILi0EEES10_S10_EEEEENSB_IJNSA_10UnderscoreES13_S13_EEEEENS7_6detail26Sm90ImplicitGemmTileTraitsINSA_13SM90_TMA_LOADENSA_14ComposedLayoutINSA_7SwizzleILi3ELi4ELi3EEENSA_18smem_ptr_flag_bitsILi16EEENSY_INSB_IJNSB_IJNSC_ILi64EEENSC_ILi4EEEEEENSB_IJNSC_ILi8EEES1F_EEENSB_IJSE_NSC_ILi9EEEEEEEEENSB_IJNSB_IJSE_NSC_ILi2048EEEEEENSB_IJS1E_NSC_ILi512EEEEEENSB_IJS10_NSC_ILi8192EEEEEEEEEEEEEvEENS17_INSA_30SM90_TMA_LOAD_IM2COL_MULTICASTENS19_IS1B_S1D_NSY_INSB_IJNSB_IJS1E_SD_EEES1I_S1K_EEENSB_IJS1N_S1P_NSB_IJS10_NSC_ILi4096EEEEEEEEEEEEEvEEEENS_8epilogue10collective6detail29Sm90TmaWarpSpecializedAdapterINS27_15DefaultEpilogueISO_NSB_IJlNSB_IJSE_lllEEES10_EEES2C_NS26_6thread17LinearCombinationISO_Li1EffLNS2D_9ScaleType4KindE0ELNS_15FloatRoundStyleE2ESO_EENS_4gemm15EpilogueDefaultEEEEEvvEEEEvNT_6ParamsE)
        /*0fe8*/ 	.short	0x0210
        /*0fea*/ 	.short	0x0470


	//----- nvinfo : EIATTR_SW_WAR
	.align		4
.L_36:
        /*0fec*/ 	.byte	0x04, 0x36
        /*0fee*/ 	.short	(.L_38 - .L_37)
.L_37:
        /*0ff0*/ 	.word	0x00000008
.L_38:


//--------------------- .nv.callgraph             --------------------------
	.section	.nv.callgraph,"",@"SHT_CUDA_CALLGRAPH"
	.align	4
	.sectionentsize	8
	.align		4
        /*0000*/ 	.word	0x00000000
	.align		4
        /*0004*/ 	.word	0xffffffff
	.align		4
        /*0008*/ 	.word	0x00000000
	.align		4
        /*000c*/ 	.word	0xfffffffe
	.align		4
        /*0010*/ 	.word	0x00000000
	.align		4
        /*0014*/ 	.word	0xfffffffd
	.align		4
        /*0018*/ 	.word	0x00000000
	.align		4
        /*001c*/ 	.word	0xfffffffc


//--------------------- .nv.constant4             --------------------------
	.section	.nv.constant4,"a",@progbits
	.align	8
	.align		8
.nv.constant4:
        /*0000*/ 	.dword	_ZN39_INTERNAL_1b5e5998_4_k_cu_390c8bfd_29704cuda3std3__45__cpo5beginE
	.align		8
        /*0008*/ 	.dword	_ZN39_INTERNAL_1b5e5998_4_k_cu_390c8bfd_29704cuda3std3__45__cpo3endE
	.align		8
        /*0010*/ 	.dword	_ZN39_INTERNAL_1b5e5998_4_k_cu_390c8bfd_29704cuda3std3__45__cpo6cbeginE
	.align		8
        /*0018*/ 	.dword	_ZN39_INTERNAL_1b5e5998_4_k_cu_390c8bfd_29704cuda3std3__45__cpo4cendE
	.align		8
        /*0020*/ 	.dword	_ZN39_INTERNAL_1b5e5998_4_k_cu_390c8bfd_29704cuda3std3__441_GLOBAL__N__1b5e5998_4_k_cu_390c8bfd_29706ignoreE
	.align		8
        /*0028*/ 	.dword	_ZN39_INTERNAL_1b5e5998_4_k_cu_390c8bfd_29704cuda3std3__419piecewise_constructE
	.align		8
        /*0030*/ 	.dword	_ZN39_INTERNAL_1b5e5998_4_k_cu_390c8bfd_29704cuda3std3__48in_placeE
	.align		8
        /*0038*/ 	.dword	_ZN39_INTERNAL_1b5e5998_4_k_cu_390c8bfd_29704cuda3std6ranges3__45__cpo4swapE
	.align		8
        /*0040*/ 	.dword	_ZN39_INTERNAL_1b5e5998_4_k_cu_390c8bfd_29704cuda3std6ranges3__45__cpo9iter_moveE
	.align		8
        /*0048*/ 	.dword	_ZN39_INTERNAL_1b5e5998_4_k_cu_390c8bfd_29704cute7productE
	.align		8
        /*0050*/ 	.dword	_ZN39_INTERNAL_1b5e5998_4_k_cu_390c8bfd_29704cute1_E


//--------------------- .text._ZN7cutlass13device_kernelINS_4conv6kernel13ConvUniversalINS1_16ConvProblemShapeILNS1_8OperatorE2ELi3EEENS1_10collective14CollectiveConvINS1_46MainloopSm90TmaGmmaWarpSpecializedImplicitGemmILS5_2ELi9ELi3EN4cute5tupleIJNSA_1CILi2EEENSC_ILi1EEESE_EEENS1_36KernelImplicitTmaWarpSpecializedSm90ELi1EEENSB_IJNSC_ILi256EEENSB_IJNSC_ILi128EEEEEENSB_IJNSC_ILi32EEEEEEEEENS_10bfloat16_tESO_NSA_8TiledMMAINSA_8MMA_AtomIJNSA_4SM904GMMA28MMA_64x128x16_F32BF16BF16_SSILNSS_5MajorE1ELSU_1ELNSS_7ScaleInE1ELSV_1EEEEEENSA_6LayoutINSB_IJSE_SE_SE_EEENSB_IJNSC_ILi0EEES10_S10_EEEEENSB_IJNSA_10UnderscoreES13_S13_EEEEENS7_6detail26Sm90ImplicitGemmTileTraitsINSA_13SM90_TMA_LOADENSA_14ComposedLayoutINSA_7SwizzleILi3ELi4ELi3EEENSA_18smem_ptr_flag_bitsILi16EEENSY_INSB_IJNSB_IJNSC_ILi64EEENSC_ILi4EEEEEENSB_IJNSC_ILi8EEES1F_EEENSB_IJSE_NSC_ILi9EEEEEEEEENSB_IJNSB_IJSE_NSC_ILi2048EEEEEENSB_IJS1E_NSC_ILi512EEEEEENSB_IJS10_NSC_ILi8192EEEEEEEEEEEEEvEENS17_INSA_30SM90_TMA_LOAD_IM2COL_MULTICASTENS19_IS1B_S1D_NSY_INSB_IJNSB_IJS1E_SD_EEES1I_S1K_EEENSB_IJS1N_S1P_NSB_IJS10_NSC_ILi4096EEEEEEEEEEEEEvEEEENS_8epilogue10collective6detail29Sm90TmaWarpSpecializedAdapterINS27_15DefaultEpilogueISO_NSB_IJlNSB_IJSE_lllEEES10_EEES2C_NS26_6thread17LinearCombinationISO_Li1EffLNS2D_9ScaleType4KindE0ELNS_15FloatRoundStyleE2ESO_EENS_4gemm15EpilogueDefaultEEEEEvvEEEEvNT_6ParamsE --------------------------
	.section	.text._ZN7cutlass13device_kernelINS_4conv6kernel13ConvUniversalINS1_16ConvProblemShapeILNS1_8OperatorE2ELi3EEENS1_10collective14CollectiveConvINS1_46MainloopSm90TmaGmmaWarpSpecializedImplicitGemmILS5_2ELi9ELi3EN4cute5tupleIJNSA_1CILi2EEENSC_ILi1EEESE_EEENS1_36KernelImplicitTmaWarpSpecializedSm90ELi1EEENSB_IJNSC_ILi256EEENSB_IJNSC_ILi128EEEEEENSB_IJNSC_ILi32EEEEEEEEENS_10bfloat16_tESO_NSA_8TiledMMAINSA_8MMA_AtomIJNSA_4SM904GMMA28MMA_64x128x16_F32BF16BF16_SSILNSS_5MajorE1ELSU_1ELNSS_7ScaleInE1ELSV_1EEEEEENSA_6LayoutINSB_IJSE_SE_SE_EEENSB_IJNSC_ILi0EEES10_S10_EEEEENSB_IJNSA_10UnderscoreES13_S13_EEEEENS7_6detail26Sm90ImplicitGemmTileTraitsINSA_13SM90_TMA_LOADENSA_14ComposedLayoutINSA_7SwizzleILi3ELi4ELi3EEENSA_18smem_ptr_flag_bitsILi16EEENSY_INSB_IJNSB_IJNSC_ILi64EEENSC_ILi4EEEEEENSB_IJNSC_ILi8EEES1F_EEENSB_IJSE_NSC_ILi9EEEEEEEEENSB_IJNSB_IJSE_NSC_ILi2048EEEEEENSB_IJS1E_NSC_ILi512EEEEEENSB_IJS10_NSC_ILi8192EEEEEEEEEEEEEvEENS17_INSA_30SM90_TMA_LOAD_IM2COL_MULTICASTENS19_IS1B_S1D_NSY_INSB_IJNSB_IJS1E_SD_EEES1I_S1K_EEENSB_IJS1N_S1P_NSB_IJS10_NSC_ILi4096EEEEEEEEEEEEEvEEEENS_8epilogue10collective6detail29Sm90TmaWarpSpecializedAdapterINS27_15DefaultEpilogueISO_NSB_IJlNSB_IJSE_lllEEES10_EEES2C_NS26_6thread17LinearCombinationISO_Li1EffLNS2D_9ScaleType4KindE0ELNS_15FloatRoundStyleE2ESO_EENS_4gemm15EpilogueDefaultEEEEEvvEEEEvNT_6ParamsE,"ax",@progbits
	.align	128
.text._ZN7cutlass13device_kernelINS_4conv6kernel13ConvUniversalINS1_16ConvProblemShapeILNS1_8OperatorE2ELi3EEENS1_10collective14CollectiveConvINS1_46MainloopSm90TmaGmmaWarpSpecializedImplicitGemmILS5_2ELi9ELi3EN4cute5tupleIJNSA_1CILi2EEENSC_ILi1EEESE_EEENS1_36KernelImplicitTmaWarpSpecializedSm90ELi1EEENSB_IJNSC_ILi256EEENSB_IJNSC_ILi128EEEEEENSB_IJNSC_ILi32EEEEEEEEENS_10bfloat16_tESO_NSA_8TiledMMAINSA_8MMA_AtomIJNSA_4SM904GMMA28MMA_64x128x16_F32BF16BF16_SSILNSS_5MajorE1ELSU_1ELNSS_7ScaleInE1ELSV_1EEEEEENSA_6LayoutINSB_IJSE_SE_SE_EEENSB_IJNSC_ILi0EEES10_S10_EEEEENSB_IJNSA_10UnderscoreES13_S13_EEEEENS7_6detail26Sm90ImplicitGemmTileTraitsINSA_13SM90_TMA_LOADENSA_14ComposedLayoutINSA_7SwizzleILi3ELi4ELi3EEENSA_18smem_ptr_flag_bitsILi16EEENSY_INSB_IJNSB_IJNSC_ILi64EEENSC_ILi4EEEEEENSB_IJNSC_ILi8EEES1F_EEENSB_IJSE_NSC_ILi9EEEEEEEEENSB_IJNSB_IJSE_NSC_ILi2048EEEEEENSB_IJS1E_NSC_ILi512EEEEEENSB_IJS10_NSC_ILi8192EEEEEEEEEEEEEvEENS17_INSA_30SM90_TMA_LOAD_IM2COL_MULTICASTENS19_IS1B_S1D_NSY_INSB_IJNSB_IJS1E_SD_EEES1I_S1K_EEENSB_IJS1N_S1P_NSB_IJS10_NSC_ILi4096EEEEEEEEEEEEEvEEEENS_8epilogue10collective6detail29Sm90TmaWarpSpecializedAdapterINS27_15DefaultEpilogueISO_NSB_IJlNSB_IJSE_lllEEES10_EEES2C_NS26_6thread17LinearCombinationISO_Li1EffLNS2D_9ScaleType4KindE0ELNS_15FloatRoundStyleE2ESO_EENS_4gemm15EpilogueDefaultEEEEEvvEEEEvNT_6ParamsE:
        .type           _ZN7cutlass13device_kernelINS_4conv6kernel13ConvUniversalINS1_16ConvProblemShapeILNS1_8OperatorE2ELi3EEENS1_10collective14CollectiveConvINS1_46MainloopSm90TmaGmmaWarpSpecializedImplicitGemmILS5_2ELi9ELi3EN4cute5tupleIJNSA_1CILi2EEENSC_ILi1EEESE_EEENS1_36KernelImplicitTmaWarpSpecializedSm90ELi1EEENSB_IJNSC_ILi256EEENSB_IJNSC_ILi128EEEEEENSB_IJNSC_ILi32EEEEEEEEENS_10bfloat16_tESO_NSA_8TiledMMAINSA_8MMA_AtomIJNSA_4SM904GMMA28MMA_64x128x16_F32BF16BF16_SSILNSS_5MajorE1ELSU_1ELNSS_7ScaleInE1ELSV_1EEEEEENSA_6LayoutINSB_IJSE_SE_SE_EEENSB_IJNSC_ILi0EEES10_S10_EEEEENSB_IJNSA_10UnderscoreES13_S13_EEEEENS7_6detail26Sm90ImplicitGemmTileTraitsINSA_13SM90_TMA_LOADENSA_14ComposedLayoutINSA_7SwizzleILi3ELi4ELi3EEENSA_18smem_ptr_flag_bitsILi16EEENSY_INSB_IJNSB_IJNSC_ILi64EEENSC_ILi4EEEEEENSB_IJNSC_ILi8EEES1F_EEENSB_IJSE_NSC_ILi9EEEEEEEEENSB_IJNSB_IJSE_NSC_ILi2048EEEEEENSB_IJS1E_NSC_ILi512EEEEEENSB_IJS10_NSC_ILi8192EEEEEEEEEEEEEvEENS17_INSA_30SM90_TMA_LOAD_IM2COL_MULTICASTENS19_IS1B_S1D_NSY_INSB_IJNSB_IJS1E_SD_EEES1I_S1K_EEENSB_IJS1N_S1P_NSB_IJS10_NSC_ILi4096EEEEEEEEEEEEEvEEEENS_8epilogue10collective6detail29Sm90TmaWarpSpecializedAdapterINS27_15DefaultEpilogueISO_NSB_IJlNSB_IJSE_lllEEES10_EEES2C_NS26_6thread17LinearCombinationISO_Li1EffLNS2D_9ScaleType4KindE0ELNS_15FloatRoundStyleE2ESO_EENS_4gemm15EpilogueDefaultEEEEEvvEEEEvNT_6ParamsE,@function
        .size           _ZN7cutlass13device_kernelINS_4conv6kernel13ConvUniversalINS1_16ConvProblemShapeILNS1_8OperatorE2ELi3EEENS1_10collective14CollectiveConvINS1_46MainloopSm90TmaGmmaWarpSpecializedImplicitGemmILS5_2ELi9ELi3EN4cute5tupleIJNSA_1CILi2EEENSC_ILi1EEESE_EEENS1_36KernelImplicitTmaWarpSpecializedSm90ELi1EEENSB_IJNSC_ILi256EEENSB_IJNSC_ILi128EEEEEENSB_IJNSC_ILi32EEEEEEEEENS_10bfloat16_tESO_NSA_8TiledMMAINSA_8MMA_AtomIJNSA_4SM904GMMA28MMA_64x128x16_F32BF16BF16_SSILNSS_5MajorE1ELSU_1ELNSS_7ScaleInE1ELSV_1EEEEEENSA_6LayoutINSB_IJSE_SE_SE_EEENSB_IJNSC_ILi0EEES10_S10_EEEEENSB_IJNSA_10UnderscoreES13_S13_EEEEENS7_6detail26Sm90ImplicitGemmTileTraitsINSA_13SM90_TMA_LOADENSA_14ComposedLayoutINSA_7SwizzleILi3ELi4ELi3EEENSA_18smem_ptr_flag_bitsILi16EEENSY_INSB_IJNSB_IJNSC_ILi64EEENSC_ILi4EEEEEENSB_IJNSC_ILi8EEES1F_EEENSB_IJSE_NSC_ILi9EEEEEEEEENSB_IJNSB_IJSE_NSC_ILi2048EEEEEENSB_IJS1E_NSC_ILi512EEEEEENSB_IJS10_NSC_ILi8192EEEEEEEEEEEEEvEENS17_INSA_30SM90_TMA_LOAD_IM2COL_MULTICASTENS19_IS1B_S1D_NSY_INSB_IJNSB_IJS1E_SD_EEES1I_S1K_EEENSB_IJS1N_S1P_NSB_IJS10_NSC_ILi4096EEEEEEEEEEEEEvEEEENS_8epilogue10collective6detail29Sm90TmaWarpSpecializedAdapterINS27_15DefaultEpilogueISO_NSB_IJlNSB_IJSE_lllEEES10_EEES2C_NS26_6thread17LinearCombinationISO_Li1EffLNS2D_9ScaleType4KindE0ELNS_15FloatRoundStyleE2ESO_EENS_4gemm15EpilogueDefaultEEEEEvvEEEEvNT_6ParamsE,(.L_x_547 - _ZN7cutlass13device_kernelINS_4conv6kernel13ConvUniversalINS1_16ConvProblemShapeILNS1_8OperatorE2ELi3EEENS1_10collective14CollectiveConvINS1_46MainloopSm90TmaGmmaWarpSpecializedImplicitGemmILS5_2ELi9ELi3EN4cute5tupleIJNSA_1CILi2EEENSC_ILi1EEESE_EEENS1_36KernelImplicitTmaWarpSpecializedSm90ELi1EEENSB_IJNSC_ILi256EEENSB_IJNSC_ILi128EEEEEENSB_IJNSC_ILi32EEEEEEEEENS_10bfloat16_tESO_NSA_8TiledMMAINSA_8MMA_AtomIJNSA_4SM904GMMA28MMA_64x128x16_F32BF16BF16_SSILNSS_5MajorE1ELSU_1ELNSS_7ScaleInE1ELSV_1EEEEEENSA_6LayoutINSB_IJSE_SE_SE_EEENSB_IJNSC_ILi0EEES10_S10_EEEEENSB_IJNSA_10UnderscoreES13_S13_EEEEENS7_6detail26Sm90ImplicitGemmTileTraitsINSA_13SM90_TMA_LOADENSA_14ComposedLayoutINSA_7SwizzleILi3ELi4ELi3EEENSA_18smem_ptr_flag_bitsILi16EEENSY_INSB_IJNSB_IJNSC_ILi64EEENSC_ILi4EEEEEENSB_IJNSC_ILi8EEES1F_EEENSB_IJSE_NSC_ILi9EEEEEEEEENSB_IJNSB_IJSE_NSC_ILi2048EEEEEENSB_IJS1E_NSC_ILi512EEEEEENSB_IJS10_NSC_ILi8192EEEEEEEEEEEEEvEENS17_INSA_30SM90_TMA_LOAD_IM2COL_MULTICASTENS19_IS1B_S1D_NSY_INSB_IJNSB_IJS1E_SD_EEES1I_S1K_EEENSB_IJS1N_S1P_NSB_IJS10_NSC_ILi4096EEEEEEEEEEEEEvEEEENS_8epilogue10collective6detail29Sm90TmaWarpSpecializedAdapterINS27_15DefaultEpilogueISO_NSB_IJlNSB_IJSE_lllEEES10_EEES2C_NS26_6thread17LinearCombinationISO_Li1EffLNS2D_9ScaleType4KindE0ELNS_15FloatRoundStyleE2ESO_EENS_4gemm15EpilogueDefaultEEEEEvvEEEEvNT_6ParamsE)
        .other          _ZN7cutlass13device_kernelINS_4conv6kernel13ConvUniversalINS1_16ConvProblemShapeILNS1_8OperatorE2ELi3EEENS1_10collective14CollectiveConvINS1_46MainloopSm90TmaGmmaWarpSpecializedImplicitGemmILS5_2ELi9ELi3EN4cute5tupleIJNSA_1CILi2EEENSC_ILi1EEESE_EEENS1_36KernelImplicitTmaWarpSpecializedSm90ELi1EEENSB_IJNSC_ILi256EEENSB_IJNSC_ILi128EEEEEENSB_IJNSC_ILi32EEEEEEEEENS_10bfloat16_tESO_NSA_8TiledMMAINSA_8MMA_AtomIJNSA_4SM904GMMA28MMA_64x128x16_F32BF16BF16_SSILNSS_5MajorE1ELSU_1ELNSS_7ScaleInE1ELSV_1EEEEEENSA_6LayoutINSB_IJSE_SE_SE_EEENSB_IJNSC_ILi0EEES10_S10_EEEEENSB_IJNSA_10UnderscoreES13_S13_EEEEENS7_6detail26Sm90ImplicitGemmTileTraitsINSA_13SM90_TMA_LOADENSA_14ComposedLayoutINSA_7SwizzleILi3ELi4ELi3EEENSA_18smem_ptr_flag_bitsILi16EEENSY_INSB_IJNSB_IJNSC_ILi64EEENSC_ILi4EEEEEENSB_IJNSC_ILi8EEES1F_EEENSB_IJSE_NSC_ILi9EEEEEEEEENSB_IJNSB_IJSE_NSC_ILi2048EEEEEENSB_IJS1E_NSC_ILi512EEEEEENSB_IJS10_NSC_ILi8192EEEEEEEEEEEEEvEENS17_INSA_30SM90_TMA_LOAD_IM2COL_MULTICASTENS19_IS1B_S1D_NSY_INSB_IJNSB_IJS1E_SD_EEES1I_S1K_EEENSB_IJS1N_S1P_NSB_IJS10_NSC_ILi4096EEEEEEEEEEEEEvEEEENS_8epilogue10collective6detail29Sm90TmaWarpSpecializedAdapterINS27_15DefaultEpilogueISO_NSB_IJlNSB_IJSE_lllEEES10_EEES2C_NS26_6thread17LinearCombinationISO_Li1EffLNS2D_9ScaleType4KindE0ELNS_15FloatRoundStyleE2ESO_EENS_4gemm15EpilogueDefaultEEEEEvvEEEEvNT_6ParamsE,@"STO_CUDA_ENTRY STV_DEFAULT"
_ZN7cutlass13device_kernelINS_4conv6kernel13ConvUniversalINS1_16ConvProblemShapeILNS1_8OperatorE2ELi3EEENS1_10collective14CollectiveConvINS1_46MainloopSm90TmaGmmaWarpSpecializedImplicitGemmILS5_2ELi9ELi3EN4cute5tupleIJNSA_1CILi2EEENSC_ILi1EEESE_EEENS1_36KernelImplicitTmaWarpSpecializedSm90ELi1EEENSB_IJNSC_ILi256EEENSB_IJNSC_ILi128EEEEEENSB_IJNSC_ILi32EEEEEEEEENS_10bfloat16_tESO_NSA_8TiledMMAINSA_8MMA_AtomIJNSA_4SM904GMMA28MMA_64x128x16_F32BF16BF16_SSILNSS_5MajorE1ELSU_1ELNSS_7ScaleInE1ELSV_1EEEEEENSA_6LayoutINSB_IJSE_SE_SE_EEENSB_IJNSC_ILi0EEES10_S10_EEEEENSB_IJNSA_10UnderscoreES13_S13_EEEEENS7_6detail26Sm90ImplicitGemmTileTraitsINSA_13SM90_TMA_LOADENSA_14ComposedLayoutINSA_7SwizzleILi3ELi4ELi3EEENSA_18smem_ptr_flag_bitsILi16EEENSY_INSB_IJNSB_IJNSC_ILi64EEENSC_ILi4EEEEEENSB_IJNSC_ILi8EEES1F_EEENSB_IJSE_NSC_ILi9EEEEEEEEENSB_IJNSB_IJSE_NSC_ILi2048EEEEEENSB_IJS1E_NSC_ILi512EEEEEENSB_IJS10_NSC_ILi8192EEEEEEEEEEEEEvEENS17_INSA_30SM90_TMA_LOAD_IM2COL_MULTICASTENS19_IS1B_S1D_NSY_INSB_IJNSB_IJS1E_SD_EEES1I_S1K_EEENSB_IJS1N_S1P_NSB_IJS10_NSC_ILi4096EEEEEEEEEEEEEvEEEENS_8epilogue10collective6detail29Sm90TmaWarpSpecializedAdapterINS27_15DefaultEpilogueISO_NSB_IJlNSB_IJSE_lllEEES10_EEES2C_NS26_6thread17LinearCombinationISO_Li1EffLNS2D_9ScaleType4KindE0ELNS_15FloatRoundStyleE2ESO_EENS_4gemm15EpilogueDefaultEEEEEvvEEEEvNT_6ParamsE:
[----:B------:R-:W0:Y:S01]  /*0000*/  LDC R1, c[0x0][0x28] ;  /* 0x00000a00ff017b82 */ /* 0x000e220000000800 */
[----:B------:R-:W1:Y:S01]  /*0010*/  S2R R9, SR_TID.X ;  /* 0x0000000000097919 */ /* 0x000e620000002100 */
[----:B------:R-:W-:Y:S01]  /*0020*/  ELECT P0, URZ, PT ;  /* 0x00000000003f782f */ /* 0x000fe20003800000 */
[----:B------:R-:W-:Y:S01]  /*0030*/  BSSY B0, `(.L_x_0) ;  /* 0x0000015000007945 */ /* 0x000fe20003800000 */
[----:B0-----:R-:W-:Y:S01]  /*0040*/  VIADD R1, R1, 0xfffffd90 ;  /* 0xfffffd9001017836 */ /* 0x001fe20000000000 */
[----:B-1----:R-:W-:-:S05]  /*0050*/  SHF.R.U32.HI R0, RZ, 0x5, R9 ;  /* 0x00000005ff007819 */ /* 0x002fca0000011609 */
[----:B------:R-:W0:Y:S02]  /*0060*/  SHFL.IDX PT, R2, R0, RZ, 0x1f ;  /* 0x00001fff00027589 */ /* 0x000e2400000e0000 */
[----:B0-----:R-:W-:Y:S02]  /*0070*/  R2UR UR6, R2 ;  /* 0x00000000020672ca */ /* 0x001fe400000e0000 */
[----:B------:R-:W-:-:S06]  /*0080*/  SHF.R.U32.HI R2, RZ, 0x7, R9 ;  /* 0x00000007ff027819 */ /* 0x000fcc0000011609 */
[----:B------:R-:W0:Y:S05]  /*0090*/  SHFL.IDX PT, R2, R2, RZ, 0x1f ;  /* 0x00001fff02027589 */ /* 0x000e2a00000e0000 */
[----:B------:R-:W-:Y:S02]  /*00a0*/  USHF.R.S32.HI UR4, URZ, 0x1f, UR6 ;  /* 0x0000001f3f047899 */ /* 0x000fe40008011406 */
[----:B------:R-:W-:Y:S02]  /*00b0*/  ISETP.NE.OR P0, PT, RZ, UR6, !P0 ;  /* 0x00000006ff007c0c */ /* 0x000fe4000c705670 */
[----:B------:R-:W-:-:S04]  /*00c0*/  ULEA.HI UR4, UR4, UR6, URZ, 0x2 ;  /* 0x0000000604047291 */ /* 0x000fc8000f8f103f */
[----:B------:R-:W-:-:S04]  /*00d0*/  ULOP3.LUT UR4, UR4, 0xfffffffc, URZ, 0xc0, !UPT ;  /* 0xfffffffc04047892 */ /* 0x000fc8000f8ec03f */
[----:B------:R-:W-:-:S03]  /*00e0*/  UIADD3 UR6, UR6, -UR4, URZ ;  /* 0x8000000406067290 */ /* 0x000fc6000fffe03f */
[----:B------:R-:W-:Y:S09]  /*00f0*/  @P0 BRA `(.L_x_1) ;  /* 0x0000000000200947 */ /* 0x000ff20003800000 */
[----:B------:R-:W-:Y:S02]  /*0100*/  ULDC.64 UR4, c[0x0][0x198] ;  /* 0x0000660000047ab9 */ /* 0x000fe40000000a00 */
[----:B------:R-:W-:Y:S02]  /*0110*/  UIADD3 UR8, UP0, UR4, 0xf0, URZ ;  /* 0x000000f004087890 */ /* 0x000fe4000ff1e03f */
[----:B------:R-:W-:Y:S02]  /*0120*/  UIADD3 UR4, UP1, UR4, 0x1f0, URZ ;  /* 0x000001f004047890 */ /* 0x000fe4000ff3e03f */
[----:B------:R-:W-:Y:S02]  /*0130*/  UIADD3.X UR9, URZ, UR5, URZ, UP0, !UPT ;  /* 0x000000053f097290 */ /* 0x000fe400087fe43f */
[----:B------:R-:W-:-:S07]  /*0140*/  UIADD3.X UR5, URZ, UR5, URZ, UP1, !UPT ;  /* 0x000000053f057290 */ /* 0x000fce0008ffe43f */
[----:B------:R1:W-:Y:S02]  /*0150*/  UTMACCTL.PF [UR8] ;  /* 0x00000000080079b9 */ /* 0x0003e40008040000 */
[----:B------:R1:W-:Y:S02]  /*0160*/  UTMACCTL.PF [UR4] ;  /* 0x00000000040079b9 */ /* 0x0003e40008040000 */
[----:B-1----:R-:W-:Y:S01]  /*0170*/  NOP ;  /* 0x0000000000007918 */ /* 0x002fe20000000000 */
.L_x_1:
[----:B------:R-:W-:Y:S05]  /*0180*/  BSYNC B0 ;  /* 0x0000000000007941 */ /* 0x000fea0003800000 */
.L_x_0:
[----:B------:R-:W1:Y:S01]  /*0190*/  SHFL.IDX PT, R0, R0, RZ, 0x1f ;  /* 0x00001fff00007589 */ /* 0x000e6200000e0000 */
[----:B0-----:R-:W-:Y:S02]  /*01a0*/  R2UR UR10, R2 ;  /* 0x00000000020a72ca */ /* 0x001fe400000e0000 */
[----:B------:R-:W-:Y:S01]  /*01b0*/  SHF.R.S32.HI R2, RZ, 0x1f, R9 ;  /* 0x0000001fff027819 */ /* 0x000fe20000011409 */
[----:B------:R-:W0:Y:S03]  /*01c0*/  S2R R4, SR_CTAID.X ;  /* 0x0000000000047919 */ /* 0x000e260000002500 */
[----:B------:R-:W-:-:S04]  /*01d0*/  LEA.HI R2, R2, R9, RZ, 0x7 ;  /* 0x0000000902027211 */ /* 0x000fc800078f38ff */
[----:B------:R-:W-:-:S03]  /*01e0*/  LOP3.LUT R2, R2, 0xffffff80, RZ, 0xc0, !PT ;  /* 0xffffff8002027812 */ /* 0x000fc600078ec0ff */
[----:B------:R-:W-:Y:S02]  /*01f0*/  ULOP3.LUT UP0, URZ, UR10, UR6, URZ, 0xfc, !UPT ;  /* 0x000000060a3f7292 */ /* 0x000fe4000f80fc3f */
[----:B------:R-:W-:Y:S01]  /*0200*/  UISETP.NE.AND UP1, UPT, UR10, 0x1, UPT ;  /* 0x000000010a00788c */ /* 0x000fe2000bf25270 */
[----:B------:R-:W-:Y:S01]  /*0210*/  IMAD.IADD R7, R9, 0x1, -R2 ;  /* 0x0000000109077824 */ /* 0x000fe200078e0a02 */
[----:B------:R-:W-:-:S04]  /*0220*/  USEL UR15, URZ, 0x1, UP0 ;  /* 0x000000013f0f7887 */ /* 0x000fc80008000000 */
[----:B------:R-:W-:Y:S01]  /*0230*/  USEL UR15, UR15, 0x2, UP1 ;  /* 0x000000020f0f7887 */ /* 0x000fe20008800000 */
[----:B-1----:R-:W-:-:S13]  /*0240*/  ISETP.NE.AND P0, PT, R0, RZ, PT ;  /* 0x000000ff0000720c */ /* 0x002fda0003f05270 */
[----:B0-----:R-:W-:Y:S05]  /*0250*/  @P0 BRA `(.L_x_2) ;  /* 0x00000000008c0947 */ /* 0x001fea0003800000 */
[----:B------:R-:W-:Y:S01]  /*0260*/  ELECT P0, URZ, PT ;  /* 0x00000000003f782f */ /* 0x000fe20003800000 */
[----:B------:R-:W-:-:S12]  /*0270*/  BSSY B0, `(.L_x_2) ;  /* 0x0000021000007945 */ /* 0x000fd80003800000 */
[----:B------:R-:W-:Y:S05]  /*0280*/  @!P0 BRA `(.L_x_3) ;  /* 0x00000000007c8947 */ /* 0x000fea0003800000 */
[----:B------:R-:W0:Y:S01]  /*0290*/  S2UR UR7, SR_CgaCtaId ;  /* 0x00000000000779c3 */ /* 0x000e220000008800 */
[----:B------:R-:W-:Y:S01]  /*02a0*/  UMOV UR4, 0x400 ;  /* 0x0000040000047882 */ /* 0x000fe20000000000 */
[----:B------:R-:W-:Y:S01]  /*02b0*/  UMOV UR5, 0x1 ;  /* 0x0000000100057882 */ /* 0x000fe20000000000 */
[----:B------:R-:W-:Y:S02]  /*02c0*/  UMOV UR8, 0x2 ;  /* 0x0000000200087882 */ /* 0x000fe40000000000 */
[----:B------:R-:W-:-:S04]  /*02d0*/  UIADD3 UR8, -UR8, 0x100000, URZ ;  /* 0x0010000008087890 */ /* 0x000fc8000fffe13f */
[----:B------:R-:W-:Y:S02]  /*02e0*/  USHF.L.U32 UR9, UR8, 0xb, URZ ;  /* 0x0000000b08097899 */ /* 0x000fe4000800063f */
[----:B------:R-:W-:Y:S02]  /*02f0*/  USHF.L.U32 UR8, UR8, 0x1, URZ ;  /* 0x0000000108087899 */ /* 0x000fe4000800063f */
[----:B0-----:R-:W-:Y:S02]  /*0300*/  ULEA UR7, UR7, UR4, 0x18 ;  /* 0x0000000407077291 */ /* 0x001fe4000f8ec03f */
[----:B------:R-:W-:-:S04]  /*0310*/  UIADD3 UR4, -UR5, 0x100000, URZ ;  /* 0x0010000005047890 */ /* 0x000fc8000fffe13f */
[----:B------:R-:W-:Y:S02]  /*0320*/  USHF.L.U32 UR5, UR4, 0xb, URZ ;  /* 0x0000000b04057899 */ /* 0x000fe4000800063f */
[----:B------:R-:W-:Y:S01]  /*0330*/  USHF.L.U32 UR4, UR4, 0x1, URZ ;  /* 0x0000000104047899 */ /* 0x000fe2000800063f */
[----:B------:R-:W0:Y:S11]  /*0340*/  FENCE.VIEW.ASYNC.S ;  /* 0x00000000000073c6 */ /* 0x000e360000000000 */
[----:B0-----:R0:W1:Y:S01]  /*0350*/  SYNCS.EXCH.64 URZ, [UR7+0x36000], UR4 ;  /* 0x03600004073f75b2 */ /* 0x0010620008000100 */
[----:B------:R0:W2:Y:S01]  /*0360*/  SYNCS.EXCH.64 URZ, [UR7+0x36048], UR8 ;  /* 0x03604808073f75b2 */ /* 0x0000a20008000100 */
[----:B------:R0:W3:Y:S01]  /*0370*/  SYNCS.EXCH.64 URZ, [UR7+0x36008], UR4 ;  /* 0x03600804073f75b2 */ /* 0x0000e20008000100 */
[----:B------:R0:W4:Y:S01]  /*0380*/  SYNCS.EXCH.64 URZ, [UR7+0x36050], UR8 ;  /* 0x03605008073f75b2 */ /* 0x0001220008000100 */
[----:B------:R0:W0:Y:S01]  /*0390*/  SYNCS.EXCH.64 URZ, [UR7+0x36010], UR4 ;  /* 0x03601004073f75b2 */ /* 0x0000220008000100 */
        /* <DEDUP_REMOVED lines=13> */
[----:B------:R-:W-:Y:S01]  /*0470*/  NOP ;  /* 0x0000000000007918 */ /* 0x000fe20000000000 */
.L_x_3:
[----:B0-----:R-:W-:Y:S05]  /*0480*/  BSYNC B0 ;  /* 0x0000000000007941 */ /* 0x001fea0003800000 */
.L_x_2:
[----:B------:R-:W0:Y:S01]  /*0490*/  S2UR UR44, SR_CTAID.Y ;  /* 0x00000000002c79c3 */ /* 0x000e220000002600 */
[----:B------:R-:W-:Y:S01]  /*04a0*/  SHF.R.S32.HI R8, RZ, 0x1f, R7 ;  /* 0x0000001fff087819 */ /* 0x000fe20000011407 */
[----:B------:R-:W-:Y:S01]  /*04b0*/  ULDC UR4, c[0x0][0x150] ;  /* 0x0000540000047ab9 */ /* 0x000fe20000000800 */
[----:B------:R-:W-:Y:S01]  /*04c0*/  SHF.R.S32.HI R5, RZ, 0x1f, R0 ;  /* 0x0000001fff057819 */ /* 0x000fe20000011400 */
[----:B------:R-:W-:Y:S01]  /*04d0*/  NOP ;  /* 0x0000000000007918 */ /* 0x000fe20000000000 */
[----:B------:R-:W-:Y:S01]  /*04e0*/  LEA.HI R2, R8, R7, RZ, 0x3 ;  /* 0x0000000708027211 */ /* 0x000fe200078f18ff */
[----:B------:R-:W-:Y:S01]  /*04f0*/  NOP ;  /* 0x0000000000007918 */ /* 0x000fe20000000000 */
[----:B------:R-:W-:Y:S01]  /*0500*/  I2FP.F32.U32 R6, R4 ;  /* 0x0000000400067245 */ /* 0x000fe20000201000 */
[----:B------:R-:W5:Y:S01]  /*0510*/  LDC R11, c[0x0][0x140] ;  /* 0x00005000ff0b7b82 */ /* 0x000f620000000800 */
[--C-:B------:R-:W-:Y:S02]  /*0520*/  SHF.R.S32.HI R3, RZ, 0x3, R2.reuse ;  /* 0x00000003ff037819 */ /* 0x100fe40000011402 */
[----:B------:R-:W-:Y:S01]  /*0530*/  SHF.R.S32.HI R2, RZ, 0x1f, R2 ;  /* 0x0000001fff027819 */ /* 0x000fe20000011402 */
[----:B------:R-:W-:Y:S01]  /*0540*/  FMUL R6, R6, UR4 ;  /* 0x0000000406067c20 */ /* 0x000fe20008400000 */
[----:B------:R-:W-:Y:S01]  /*0550*/  LEA.HI R5, R5, R0, RZ, 0x2 ;  /* 0x0000000005057211 */ /* 0x000fe200078f10ff */
[----:B------:R-:W-:Y:S01]  /*0560*/  ULDC UR4, c[0x0][0x154] ;  /* 0x0000550000047ab9 */ /* 0x000fe20000000800 */
[----:B------:R-:W-:-:S02]  /*0570*/  LEA.HI R2, R2, R3, RZ, 0x2 ;  /* 0x0000000302027211 */ /* 0x000fc400078f10ff */
[----:B------:R-:W-:Y:S01]  /*0580*/  LOP3.LUT R5, R5, 0x3ffffffc, RZ, 0xc0, !PT ;  /* 0x3ffffffc05057812 */ /* 0x000fe200078ec0ff */
[----:B------:R-:W1:Y:S01]  /*0590*/  F2I.U32.TRUNC.NTZ R6, R6 ;  /* 0x0000000600067305 */ /* 0x000e62000020f000 */
[----:B------:R-:W-:Y:S02]  /*05a0*/  LOP3.LUT R2, R2, 0xfffffffc, RZ, 0xc0, !PT ;  /* 0xfffffffc02027812 */ /* 0x000fe400078ec0ff */
[----:B------:R-:W-:Y:S01]  /*05b0*/  LOP3.LUT P0, RZ, R7, 0x7, RZ, 0xc0, !PT ;  /* 0x0000000707ff7812 */ /* 0x000fe2000780c0ff */
[----:B------:R-:W-:Y:S01]  /*05c0*/  IMAD.IADD R5, R0, 0x1, -R5 ;  /* 0x0000000100057824 */ /* 0x000fe200078e0a05 */
[----:B0-----:R-:W-:Y:S01]  /*05d0*/  I2FP.F32.U32 R10, UR44 ;  /* 0x0000002c000a7c45 */ /* 0x001fe20008201000 */
[----:B------:R-:W-:-:S04]  /*05e0*/  IMAD.IADD R2, R3, 0x1, -R2 ;  /* 0x0000000103027824 */ /* 0x000fc800078e0a02 */
[----:B------:R-:W-:Y:S01]  /*05f0*/  FMUL R10, R10, UR4 ;  /* 0x000000040a0a7c20 */ /* 0x000fe20008400000 */
[----:B------:R-:W-:Y:S01]  /*0600*/  IMAD R2, R5, 0x4, R2 ;  /* 0x0000000405027824 */ /* 0x000fe200078e0202 */
[----:B------:R-:W-:Y:S01]  /*0610*/  ULDC UR4, c[0x0][0x144] ;  /* 0x0000510000047ab9 */ /* 0x000fe20000000800 */
[----:B-----5:R-:W-:Y:S01]  /*0620*/  ISETP.EQ.U32.AND P1, PT, R11, 0x1, PT ;  /* 0x000000010b00780c */ /* 0x020fe20003f22070 */
[----:B-1----:R-:W-:Y:S02]  /*0630*/  IMAD.MOV R5, RZ, RZ, -R6 ;  /* 0x000000ffff057224 */ /* 0x002fe400078e0a06 */
[----:B------:R-:W0:Y:S01]  /*0640*/  F2I.U32.TRUNC.NTZ R10, R10 ;  /* 0x0000000a000a7305 */ /* 0x000e22000020f000 */
[----:B------:R-:W-:-:S04]  /*0650*/  LEA.HI R0, R2, R2, RZ, 0x1 ;  /* 0x0000000202007211 */ /* 0x000fc800078f08ff */
[----:B------:R-:W-:Y:S01]  /*0660*/  LOP3.LUT R3, R0, 0xfffffffe, RZ, 0xc0, !PT ;  /* 0xfffffffe00037812 */ /* 0x000fe200078ec0ff */
[----:B------:R-:W-:Y:S02]  /*0670*/  IMAD R0, R5, UR4, R4 ;  /* 0x0000000405007c24 */ /* 0x000fe4000f8e0204 */
[----:B------:R-:W-:Y:S02]  /*0680*/  IMAD.MOV.U32 R5, RZ, RZ, 0x1 ;  /* 0x00000001ff057424 */ /* 0x000fe400078e00ff */
[----:B------:R-:W-:Y:S01]  /*0690*/  IMAD.IADD R3, R2, 0x1, -R3 ;  /* 0x0000000102037824 */ /* 0x000fe200078e0a03 */
[----:B0-----:R-:W-:-:S04]  /*06a0*/  R2UR UR4, R10 ;  /* 0x000000000a0472ca */ /* 0x001fc800000e0000 */
[----:B------:R-:W-:Y:S01]  /*06b0*/  ISETP.NE.AND P2, PT, R3, R0, PT ;  /* 0x000000000300720c */ /* 0x000fe20003f45270 */
[----:B------:R-:W-:-:S05]  /*06c0*/  IMAD.SHL.U32 R3, R2, 0x4, RZ ;  /* 0x0000000402037824 */ /* 0x000fca00078e00ff */
[----:B------:R-:W-:-:S04]  /*06d0*/  LOP3.LUT R6, R2, 0xc, R3, 0x78, !PT ;  /* 0x0000000c02067812 */ /* 0x000fc800078e7803 */
[C---:B------:R-:W-:Y:S01]  /*06e0*/  ISETP.LT.U32.AND P0, PT, R6.reuse, 0x2, !P0 ;  /* 0x000000020600780c */ /* 0x040fe20004701070 */
[----:B------:R-:W-:Y:S02]  /*06f0*/  UIADD3 UR5, -UR4, URZ, URZ ;  /* 0x0000003f04057290 */ /* 0x000fe4000fffe13f */
[----:B------:R-:W-:Y:S01]  /*0700*/  @P2 LEA.HI R0, R6, R6, RZ, 0x1 ;  /* 0x0000000606002211 */ /* 0x000fe200078f08ff */
[----:B------:R-:W-:Y:S02]  /*0710*/  ULDC UR4, c[0x0][0x148] ;  /* 0x0000520000047ab9 */ /* 0x000fe40000000800 */
[----:B------:R-:W-:Y:S01]  /*0720*/  UIMAD UR4, UR4, UR5, UR44 ;  /* 0x00000005040472a4 */ /* 0x000fe2000f8e022c */
[----:B------:R-:W-:-:S05]  /*0730*/  @P2 SHF.R.S32.HI R0, RZ, 0x1, R0 ;  /* 0x00000001ff002819 */ /* 0x000fca0000011400 */
[----:B------:R-:W-:Y:S02]  /*0740*/  @P2 ISETP.NE.AND P3, PT, R0, UR4, PT ;  /* 0x0000000400002c0c */ /* 0x000fe4000bf65270 */
[----:B------:R-:W-:Y:S02]  /*0750*/  SEL R0, RZ, 0x1, !P0 ;  /* 0x00000001ff007807 */ /* 0x000fe40004000000 */
[----:B------:R-:W-:-:S04]  /*0760*/  @P2 SEL R5, RZ, 0x1, P3 ;  /* 0x00000001ff052807 */ /* 0x000fc80001800000 */
[----:B------:R-:W-:Y:S01]  /*0770*/  LOP3.LUT R5, R5, R0, RZ, 0xc0, !PT ;  /* 0x0000000005057212 */ /* 0x000fe200078ec0ff */
[----:B------:R-:W-:Y:S06]  /*0780*/  @!P1 BRA `(.L_x_4) ;  /* 0x0000000000089947 */ /* 0x000fec0003800000 */
[----:B--234-:R-:W-:Y:S01]  /*0790*/  UCGABAR_ARV ;  /* 0x00000000000079c7 */ /* 0x01cfe20008000000 */
[----:B------:R-:W-:Y:S05]  /*07a0*/  BRA `(.L_x_5) ;  /* 0x0000000000047947 */ /* 0x000fea0003800000 */
.L_x_4:
[----:B--234-:R-:W-:Y:S01]  /*07b0*/  NOP ;  /* 0x0000000000007918 */ /* 0x01cfe20000000000 */
.L_x_5:
[----:B------:R-:W-:Y:S01]  /*07c0*/  ULDC.64 UR4, c[0x0][0x618] ;  /* 0x0001860000047ab9 */ /* 0x000fe20000000a00 */
[----:B------:R-:W-:Y:S01]  /*07d0*/  ULDC.64 UR12, c[0x0][0x208] ;  /* 0x00008200000c7ab9 */ /* 0x000fe20000000a00 */
[----:B------:R-:W-:-:S04]  /*07e0*/  ISETP.NE.U32.AND P0, PT, RZ, UR4, PT ;  /* 0x00000004ff007c0c */ /* 0x000fc8000bf05070 */
[----:B------:R-:W-:-:S13]  /*07f0*/  ISETP.NE.AND.EX P0, PT, RZ, UR5, PT, P0 ;  /* 0x00000005ff007c0c */ /* 0x000fda000bf05300 */
[----:B------:R-:W-:Y:S05]  /*0800*/  @!P0 BRA `(.L_x_6) ;  /* 0x0000000000208947 */ /* 0x000fea0003800000 */
[----:B------:R-:W0:Y:S02]  /*0810*/  LDC.64 R2, c[0x0][0x618] ;  /* 0x00018600ff027b82 */ /* 0x000e240000000a00 */
[----:B0-----:R-:W2:Y:S02]  /*0820*/  LDG.E.64 R2, desc[UR12][R2.64] ;  /* 0x0000000c02027981 */ /* 0x001ea4000c1e1b00 */
[----:B--2---:R-:W-:-:S04]  /*0830*/  ISETP.NE.U32.AND P0, PT, R2, RZ, PT ;  /* 0x000000ff0200720c */ /* 0x004fc80003f05070 */
[----:B------:R-:W-:-:S13]  /*0840*/  ISETP.NE.AND.EX P0, PT, R3, RZ, PT, P0 ;  /* 0x000000ff0300720c */ /* 0x000fda0003f05300 */
[----:B------:R-:W-:Y:S05]  /*0850*/  @!P0 BRA `(.L_x_6) ;  /* 0x00000000000c8947 */ /* 0x000fea0003800000 */
[----:B------:R-:W2:Y:S02]  /*0860*/  LD.E R2, desc[UR12][R2.64] ;  /* 0x0000000c02027980 */ /* 0x000ea4000c101900 */
[----:B--2---:R-:W-:Y:S01]  /*0870*/  R2UR UR14, R2 ;  /* 0x00000000020e72ca */ /* 0x004fe200000e0000 */
[----:B------:R-:W-:-:S14]  /*0880*/  BRA `(.L_x_7) ;  /* 0x0000000000247947 */ /* 0x000fdc0003800000 */
.L_x_6:
[----:B------:R-:W-:Y:S02]  /*0890*/  ULDC.64 UR4, c[0x0][0x608] ;  /* 0x0001820000047ab9 */ /* 0x000fe40000000a00 */
[----:B------:R-:W-:-:S04]  /*08a0*/  ISETP.NE.U32.AND P0, PT, RZ, UR4, PT ;  /* 0x00000004ff007c0c */ /* 0x000fc8000bf05070 */
[----:B------:R-:W-:-:S13]  /*08b0*/  ISETP.NE.AND.EX P0, PT, RZ, UR5, PT, P0 ;  /* 0x00000005ff007c0c */ /* 0x000fda000bf05300 */
[----:B------:R-:W-:Y:S05]  /*08c0*/  @!P0 BRA `(.L_x_8) ;  /* 0x0000000000108947 */ /* 0x000fea0003800000 */
[----:B------:R-:W0:Y:S02]  /*08d0*/  LDC.64 R2, c[0x0][0x608] ;  /* 0x00018200ff027b82 */ /* 0x000e240000000a00 */
[----:B0-----:R-:W2:Y:S02]  /*08e0*/  LDG.E R2, desc[UR12][R2.64] ;  /* 0x0000000c02027981 */ /* 0x001ea4000c1e1900 */
[----:B--2---:R-:W-:Y:S01]  /*08f0*/  R2UR UR14, R2 ;  /* 0x00000000020e72ca */ /* 0x004fe200000e0000 */
[----:B------:R-:W-:-:S14]  /*0900*/  BRA `(.L_x_7) ;  /* 0x0000000000047947 */ /* 0x000fdc0003800000 */
.L_x_8:
[----:B------:R-:W-:-:S05]  /*0910*/  ULDC UR14, c[0x0][0x600] ;  /* 0x00018000000e7ab9 */ /* 0x000fca0000000800 */
.L_x_7:
[----:B------:R-:W-:Y:S02]  /*0920*/  ULDC.64 UR4, c[0x0][0x620] ;  /* 0x0001880000047ab9 */ /* 0x000fe40000000a00 */
        /* <DEDUP_REMOVED lines=11> */
.L_x_9:
        /* <DEDUP_REMOVED lines=8> */
.L_x_11:
[----:B------:R-:W-:-:S05]  /*0a60*/  ULDC UR16, c[0x0][0x604] ;  /* 0x0001810000107ab9 */ /* 0x000fca0000000800 */
.L_x_10:
[----:B------:R-:W-:Y:S01]  /*0a70*/  ULDC UR4, c[0x0][0x4d8] ;  /* 0x0001360000047ab9 */ /* 0x000fe20000000800 */
[----:B------:R-:W0:Y:S01]  /*0a80*/  S2R R10, SR_CTAID.Y ;  /* 0x00000000000a7919 */ /* 0x000e220000002600 */
[----:B------:R-:W-:Y:S01]  /*0a90*/  UIADD3 UR4, UR4, 0x7f, URZ ;  /* 0x0000007f04047890 */ /* 0x000fe2000fffe03f */
[----:B------:R-:W-:Y:S01]  /*0aa0*/  ULDC UR45, c[0x0][0x4dc] ;  /* 0x00013700002d7ab9 */ /* 0x000fe20000000800 */
[----:B------:R-:W-:Y:S02]  /*0ab0*/  ULDC UR46, c[0x0][0x4e0] ;  /* 0x00013800002e7ab9 */ /* 0x000fe40000000800 */
[----:B------:R-:W-:Y:S01]  /*0ac0*/  USHF.R.S32.HI UR5, URZ, 0x1f, UR4 ;  /* 0x0000001f3f057899 */ /* 0x000fe20008011404 */
[----:B------:R-:W-:-:S03]  /*0ad0*/  IMAD.U32 R11, RZ, RZ, UR45 ;  /* 0x0000002dff0b7e24 */ /* 0x000fc6000f8e00ff */
[----:B------:R-:W-:Y:S02]  /*0ae0*/  ULEA.HI UR5, UR5, UR4, URZ, 0x7 ;  /* 0x0000000405057291 */ /* 0x000fe4000f8f383f */
[----:B------:R-:W-:Y:S01]  /*0af0*/  IABS R11, R11 ;  /* 0x0000000b000b7213 */ /* 0x000fe20000000000 */
[----:B------:R-:W-:Y:S01]  /*0b00*/  UMOV UR4, URZ ;  /* 0x0000003f00047c82 */ /* 0x000fe20008000000 */
[----:B------:R-:W-:Y:S02]  /*0b10*/  USHF.R.S32.HI UR7, URZ, 0x7, UR5 ;  /* 0x000000073f077899 */ /* 0x000fe40008011405 */
[----:B------:R-:W-:-:S04]  /*0b20*/  R2UR UR17, R11 ;  /* 0x000000000b1172ca */ /* 0x000fc800000e0000 */
[----:B------:R-:W-:-:S05]  /*0b30*/  IMAD.U32 R3, RZ, RZ, UR7 ;  /* 0x00000007ff037e24 */ /* 0x000fca000f8e00ff */
[-C--:B------:R-:W-:Y:S02]  /*0b40*/  IABS R0, R3.reuse ;  /* 0x0000000300007213 */ /* 0x080fe40000000000 */
[----:B------:R-:W-:Y:S02]  /*0b50*/  IABS R3, R3 ;  /* 0x0000000300037213 */ /* 0x000fe40000000000 */
[----:B------:R-:W-:-:S13]  /*0b60*/  R2UR UR11, R0 ;  /* 0x00000000000b72ca */ /* 0x000fda00000e0000 */
[----:B------:R-:W1:Y:S08]  /*0b70*/  I2F.RP R0, UR11 ;  /* 0x0000000b00007d06 */ /* 0x000e700008209400 */
[----:B-1----:R-:W1:Y:S02]  /*0b80*/  MUFU.RCP R0, R0 ;  /* 0x0000000000007308 */ /* 0x002e640000001000 */
[----:B-1----:R-:W-:Y:S01]  /*0b90*/  VIADD R2, R0, 0xffffffe ;  /* 0x0ffffffe00027836 */ /* 0x002fe20000000000 */
[----:B0-----:R-:W-:-:S04]  /*0ba0*/  IABS R0, R10 ;  /* 0x0000000a00007213 */ /* 0x001fc80000000000 */
[----:B------:R-:W-:Y:S01]  /*0bb0*/  R2UR UR9, R0 ;  /* 0x00000000000972ca */ /* 0x000fe200000e0000 */
[----:B------:R-:W0:Y:S08]  /*0bc0*/  F2I.FTZ.U32.TRUNC.NTZ R2, R2 ;  /* 0x0000000200027305 */ /* 0x000e30000021f000 */
[----:B------:R-:W1:Y:S01]  /*0bd0*/  I2F.RP R0, UR17 ;  /* 0x0000001100007d06 */ /* 0x000e620008209400 */
[----:B0-----:R-:W-:Y:S01]  /*0be0*/  R2UR UR5, R2 ;  /* 0x00000000020572ca */ /* 0x001fe200000e0000 */
[----:B------:R-:W-:-:S06]  /*0bf0*/  IMAD.MOV R2, RZ, RZ, -R3 ;  /* 0x000000ffff027224 */ /* 0x000fcc00078e0a03 */
[----:B-1----:R-:W0:Y:S06]  /*0c00*/  MUFU.RCP R0, R0 ;  /* 0x0000000000007308 */ /* 0x002e2c0000001000 */
[----:B------:R-:W-:-:S04]  /*0c10*/  UIADD3 UR8, URZ, -UR5, URZ ;  /* 0x800000053f087290 */ /* 0x000fc8000fffe03f */
[----:B------:R-:W-:-:S04]  /*0c20*/  UIMAD UR8, UR8, UR11, URZ ;  /* 0x0000000b080872a4 */ /* 0x000fc8000f8e023f */
[----:B------:R-:W-:-:S03]  /*0c30*/  UIMAD.WIDE.U32 UR4, UR5, UR8, UR4 ;  /* 0x00000008050472a5 */ /* 0x000fc6000f8e0004 */
[----:B------:R-:W-:Y:S01]  /*0c40*/  R2UR UR8, R2 ;  /* 0x00000000020872ca */ /* 0x000fe200000e0000 */
[----:B------:R-:W-:Y:S01]  /*0c50*/  UIMAD.WIDE.U32 UR4, UR5, UR9, URZ ;  /* 0x00000009050472a5 */ /* 0x000fe2000f8e003f */
[----:B0-----:R-:W-:-:S06]  /*0c60*/  VIADD R2, R0, 0xffffffe ;  /* 0x0ffffffe00027836 */ /* 0x001fcc0000000000 */
[----:B------:R-:W0:Y:S05]  /*0c70*/  F2I.FTZ.U32.TRUNC.NTZ R2, R2 ;  /* 0x0000000200027305 */ /* 0x000e2a000021f000 */
[----:B------:R-:W-:-:S04]  /*0c80*/  UIMAD UR4, UR5, UR8, UR9 ;  /* 0x00000008050472a4 */ /* 0x000fc8000f8e0209 */
[----:B------:R-:W-:-:S11]  /*0c90*/  UISETP.GT.U32.AND UP1, UPT, UR11, UR4, UPT ;  /* 0x000000040b00728c */ /* 0x000fd6000bf24070 */
[----:B------:R-:W-:Y:S02]  /*0ca0*/  @!UP1 UIADD3 UR4, UR4, -UR11, URZ ;  /* 0x8000000b04049290 */ /* 0x000fe4000fffe03f */
[----:B------:R-:W-:Y:S02]  /*0cb0*/  @!UP1 UIADD3 UR5, UR5, 0x1, URZ ;  /* 0x0000000105059890 */ /* 0x000fe4000fffe03f */
[----:B------:R-:W-:Y:S02]  /*0cc0*/  UISETP.GE.U32.AND UP0, UPT, UR4, UR11, UPT ;  /* 0x0000000b0400728c */ /* 0x000fe4000bf06070 */
[----:B------:R-:W-:-:S04]  /*0cd0*/  ULOP3.LUT UR4, UR44, UR7, URZ, 0x3c, !UPT ;  /* 0x000000072c047292 */ /* 0x000fc8000f8e3c3f */
[----:B------:R-:W-:-:S03]  /*0ce0*/  UISETP.GE.AND UP1, UPT, UR4, URZ, UPT ;  /* 0x0000003f0400728c */ /* 0x000fc6000bf26270 */
[----:B------:R-:W-:Y:S02]  /*0cf0*/  UMOV UR4, URZ ;  /* 0x0000003f00047c82 */ /* 0x000fe40008000000 */
[----:B------:R-:W-:Y:S02]  /*0d00*/  @UP0 UIADD3 UR5, UR5, 0x1, URZ ;  /* 0x0000000105050890 */ /* 0x000fe4000fffe03f */
[----:B------:R-:W-:-:S05]  /*0d10*/  UISETP.NE.AND UP0, UPT, UR7, URZ, UPT ;  /* 0x0000003f0700728c */ /* 0x000fca000bf05270 */
[----:B------:R-:W-:Y:S01]  /*0d20*/  UMOV UR11, UR5 ;  /* 0x00000005000b7c82 */ /* 0x000fe20008000000 */
[----:B0-----:R-:W-:Y:S01]  /*0d30*/  R2UR UR5, R2 ;  /* 0x00000000020572ca */ /* 0x001fe200000e0000 */
[----:B------:R-:W-:Y:S01]  /*0d40*/  @!UP1 UIADD3 UR11, -UR11, URZ, URZ ;  /* 0x0000003f0b0b9290 */ /* 0x000fe2000fffe13f */
[----:B------:R-:W-:-:S03]  /*0d50*/  IMAD.U32 R2, RZ, RZ, UR46 ;  /* 0x0000002eff027e24 */ /* 0x000fc6000f8e00ff */
[----:B------:R-:W-:Y:S02]  /*0d60*/  @!UP0 ULOP3.LUT UR11, URZ, UR7, URZ, 0x33, !UPT ;  /* 0x000000073f0b8292 */ /* 0x000fe4000f8e333f */
[----:B------:R-:W-:-:S04]  /*0d70*/  IABS R2, R2 ;  /* 0x0000000200027213 */ /* 0x000fc80000000000 */
[----:B------:R-:W-:Y:S01]  /*0d80*/  IMAD.U32 R0, RZ, RZ, UR11 ;  /* 0x0000000bff007e24 */ /* 0x000fe2000f8e00ff */
[----:B------:R-:W-:Y:S01]  /*0d90*/  R2UR UR18, R2 ;  /* 0x00000000021272ca */ /* 0x000fe200000e0000 */
[----:B------:R-:W-:-:S03]  /*0da0*/  UIADD3 UR8, URZ, -UR5, URZ ;  /* 0x800000053f087290 */ /* 0x000fc6000fffe03f */
[----:B------:R-:W-:Y:S01]  /*0db0*/  IABS R0, R0 ;  /* 0x0000000000007213 */ /* 0x000fe20000000000 */
[----:B------:R-:W-:-:S03]  /*0dc0*/  UIMAD UR8, UR8, UR17, URZ ;  /* 0x00000011080872a4 */ /* 0x000fc6000f8e023f */
[----:B------:R-:W-:Y:S01]  /*0dd0*/  R2UR UR9, R0 ;  /* 0x00000000000972ca */ /* 0x000fe200000e0000 */
[----:B------:R-:W-:-:S04]  /*0de0*/  UIMAD.WIDE.U32 UR4, UR5, UR8, UR4 ;  /* 0x00000008050472a5 */ /* 0x000fc8000f8e0004 */
[----:B------:R-:W0:Y:S08]  /*0df0*/  I2F.RP R0, UR18 ;  /* 0x0000001200007d06 */ /* 0x000e300008209400 */
[----:B------:R-:W-:-:S04]  /*0e00*/  UIMAD.WIDE.U32 UR4, UR5, UR9, URZ ;  /* 0x00000009050472a5 */ /* 0x000fc8000f8e003f */
[----:B------:R-:W-:Y:S01]  /*0e10*/  UIADD3 UR4, -UR5, URZ, URZ ;  /* 0x0000003f05047290 */ /* 0x000fe2000fffe13f */
[----:B0-----:R-:W0:Y:S03]  /*0e20*/  MUFU.RCP R0, R0 ;  /* 0x0000000000007308 */ /* 0x001e260000001000 */
[----:B------:R-:W-:-:S04]  /*0e30*/  UIMAD UR4, UR17, UR4, UR9 ;  /* 0x00000004110472a4 */ /* 0x000fc8000f8e0209 */
[----:B------:R-:W-:-:S11]  /*0e40*/  UISETP.GT.U32.AND UP1, UPT, UR17, UR4, UPT ;  /* 0x000000041100728c */ /* 0x000fd6000bf24070 */
[----:B------:R-:W-:Y:S01]  /*0e50*/  @!UP1 UIADD3 UR4, UR4, -UR17, URZ ;  /* 0x8000001104049290 */ /* 0x000fe2000fffe03f */
[----:B0-----:R-:W-:Y:S01]  /*0e60*/  VIADD R2, R0, 0xffffffe ;  /* 0x0ffffffe00027836 */ /* 0x001fe20000000000 */
[----:B------:R-:W-:Y:S02]  /*0e70*/  @!UP1 UIADD3 UR5, UR5, 0x1, URZ ;  /* 0x0000000105059890 */ /* 0x000fe4000fffe03f */
[----:B------:R-:W-:Y:S02]  /*0e80*/  UISETP.GE.U32.AND UP0, UPT, UR4, UR17, UPT ;  /* 0x000000110400728c */ /* 0x000fe4000bf06070 */
[----:B------:R-:W-:Y:S01]  /*0e90*/  ULOP3.LUT UR4, UR11, UR45, URZ, 0x3c, !UPT ;  /* 0x0000002d0b047292 */ /* 0x000fe2000f8e3c3f */
[----:B------:R-:W0:Y:S03]  /*0ea0*/  F2I.FTZ.U32.TRUNC.NTZ R2, R2 ;  /* 0x0000000200027305 */ /* 0x000e26000021f000 */
[----:B------:R-:W-:-:S03]  /*0eb0*/  UISETP.GE.AND UP1, UPT, UR4, URZ, UPT ;  /* 0x0000003f0400728c */ /* 0x000fc6000bf26270 */
[----:B------:R-:W-:Y:S02]  /*0ec0*/  UMOV UR4, URZ ;  /* 0x0000003f00047c82 */ /* 0x000fe40008000000 */
[----:B------:R-:W-:Y:S02]  /*0ed0*/  @UP0 UIADD3 UR5, UR5, 0x1, URZ ;  /* 0x0000000105050890 */ /* 0x000fe4000fffe03f */
[----:B------:R-:W-:-:S05]  /*0ee0*/  UISETP.NE.AND UP0, UPT, UR45, URZ, UPT ;  /* 0x0000003f2d00728c */ /* 0x000fca000bf05270 */
[----:B------:R-:W-:Y:S01]  /*0ef0*/  UMOV UR17, UR5 ;  /* 0x0000000500117c82 */ /* 0x000fe20008000000 */
[----:B0-----:R-:W-:Y:S01]  /*0f00*/  R2UR UR5, R2 ;  /* 0x00000000020572ca */ /* 0x001fe200000e0000 */
[----:B------:R-:W-:-:S04]  /*0f10*/  @!UP1 UIADD3 UR17, -UR17, URZ, URZ ;  /* 0x0000003f11119290 */ /* 0x000fc8000fffe13f */
[----:B------:R-:W-:-:S06]  /*0f20*/  @!UP0 ULOP3.LUT UR17, URZ, UR45, URZ, 0x33, !UPT ;  /* 0x0000002d3f118292 */ /* 0x000fcc000f8e333f */
[----:B------:R-:W-:Y:S02]  /*0f30*/  IMAD.U32 R0, RZ, RZ, UR17 ;  /* 0x00000011ff007e24 */ /* 0x000fe4000f8e00ff */
[----:B------:R-:W-:-:S03]  /*0f40*/  UIADD3 UR8, URZ, -UR5, URZ ;  /* 0x800000053f087290 */ /* 0x000fc6000fffe03f */
[----:B------:R-:W-:Y:S01]  /*0f50*/  IABS R0, R0 ;  /* 0x0000000000007213 */ /* 0x000fe20000000000 */
[----:B------:R-:W-:-:S03]  /*0f60*/  UIMAD UR8, UR8, UR18, URZ ;  /* 0x00000012080872a4 */ /* 0x000fc6000f8e023f */
[----:B------:R-:W-:Y:S01]  /*0f70*/  R2UR UR9, R0 ;  /* 0x00000000000972ca */ /* 0x000fe200000e0000 */
[----:B------:R-:W-:-:S12]  /*0f80*/  UIMAD.WIDE.U32 UR4, UR5, UR8, UR4 ;  /* 0x00000008050472a5 */ /* 0x000fd8000f8e0004 */
[----:B------:R-:W-:-:S04]  /*0f90*/  UIMAD.WIDE.U32 UR4, UR5, UR9, URZ ;  /* 0x00000009050472a5 */ /* 0x000fc8000f8e003f */
[----:B------:R-:W-:-:S04]  /*0fa0*/  UIADD3 UR4, -UR5, URZ, URZ ;  /* 0x0000003f05047290 */ /* 0x000fc8000fffe13f */
[----:B------:R-:W-:-:S04]  /*0fb0*/  UIMAD UR4, UR18, UR4, UR9 ;  /* 0x00000004120472a4 */ /* 0x000fc8000f8e0209 */
[----:B------:R-:W-:-:S11]  /*0fc0*/  UISETP.GT.U32.AND UP1, UPT, UR18, UR4, UPT ;  /* 0x000000041200728c */ /* 0x000fd6000bf24070 */
[----:B------:R-:W-:Y:S02]  /*0fd0*/  @!UP1 UIADD3 UR4, UR4, -UR18, URZ ;  /* 0x8000001204049290 */ /* 0x000fe4000fffe03f */
[----:B------:R-:W-:Y:S02]  /*0fe0*/  @!UP1 UIADD3 UR5, UR5, 0x1, URZ ;  /* 0x0000000105059890 */ /* 0x000fe4000fffe03f */
[----:B------:R-:W-:Y:S02]  /*0ff0*/  UISETP.GE.U32.AND UP0, UPT, UR4, UR18, UPT ;  /* 0x000000120400728c */ /* 0x000fe4000bf06070 */
[----:B------:R-:W-:-:S04]  /*1000*/  ULOP3.LUT UR4, UR17, UR46, URZ, 0x3c, !UPT ;  /* 0x0000002e11047292 */ /* 0x000fc8000f8e3c3f */
[----:B------:R-:W-:Y:S02]  /*1010*/  UISETP.GE.AND UP1, UPT, UR4, URZ, UPT ;  /* 0x0000003f0400728c */ /* 0x000fe4000bf26270 */
[----:B------:R-:W-:-:S03]  /*1020*/  UIADD3 UR4, -UR11, URZ, URZ ;  /* 0x0000003f0b047290 */ /* 0x000fc6000fffe13f */
[----:B------:R-:W-:Y:S02]  /*1030*/  @UP0 UIADD3 UR5, UR5, 0x1, URZ ;  /* 0x0000000105050890 */ /* 0x000fe4000fffe03f */
[----:B------:R-:W-:Y:S02]  /*1040*/  UISETP.NE.AND UP0, UPT, UR46, URZ, UPT ;  /* 0x0000003f2e00728c */ /* 0x000fe4000bf05270 */
[----:B------:R-:W-:-:S03]  /*1050*/  UIMAD UR44, UR7, UR4, UR44 ;  /* 0x00000004072c72a4 */ /* 0x000fc6000f8e022c */
[----:B------:R-:W-:Y:S01]  /*1060*/  UMOV UR23, UR5 ;  /* 0x0000000500177c82 */ /* 0x000fe20008000000 */
[----:B------:R-:W-:Y:S02]  /*1070*/  UIADD3 UR5, -UR17, URZ, URZ ;  /* 0x0000003f11057290 */ /* 0x000fe4000fffe13f */
[----:B------:R-:W-:Y:S02]  /*1080*/  @!UP1 UIADD3 UR23, -UR23, URZ, URZ ;  /* 0x0000003f17179290 */ /* 0x000fe4000fffe13f */
[----:B------:R-:W-:Y:S02]  /*1090*/  UIMAD UR45, UR45, UR5, UR11 ;  /* 0x000000052d2d72a4 */ /* 0x000fe4000f8e020b */
[----:B------:R-:W-:-:S04]  /*10a0*/  @!UP0 ULOP3.LUT UR23, URZ, UR46, URZ, 0x33, !UPT ;  /* 0x0000002e3f178292 */ /* 0x000fc8000f8e333f */
[----:B------:R-:W-:-:S04]  /*10b0*/  UIADD3 UR8, -UR23, URZ, URZ ;  /* 0x0000003f17087290 */ /* 0x000fc8000fffe13f */
[----:B------:R-:W-:Y:S01]  /*10c0*/  UIMAD UR46, UR46, UR8, UR17 ;  /* 0x000000082e2e72a4 */ /* 0x000fe2000f8e0211 */
[----:B------:R-:W-:Y:S11]  /*10d0*/  @!P1 BRA `(.L_x_12) ;  /* 0x00000000000c9947 */ /* 0x000ff60003800000 */
[----:B------:R-:W-:Y:S01]  /*10e0*/  UCGABAR_WAIT ;  /* 0x0000000000007dc7 */ /* 0x000fe20008000000 */
[----:B------:R-:W-:Y:S01]  /*10f0*/  CCTL.IVALL ;  /* 0x00000000ff00798f */ /* 0x000fe20002000000 */
[----:B------:R-:W-:Y:S05]  /*1100*/  BRA `(.L_x_13) ;  /* 0x0000000000047947 */ /* 0x000fea0003800000 */
.L_x_12:
[----:B------:R-:W-:Y:S06]  /*1110*/  BAR.SYNC.DEFER_BLOCKING 0x0 ;  /* 0x0000000000007b1d */ /* 0x000fec0000010000 */
.L_x_13:
[----:B------:R-:W-:Y:S01]  /*1120*/  ULDC UR52, c[0x0][0x294] ;  /* 0x0000a50000347ab9 */ /* 0x000fe20000000800 */
[----:B------:R-:W-:Y:S01]  /*1130*/  ISETP.NE.AND P0, PT, RZ, UR10, PT ;  /* 0x0000000aff007c0c */ /* 0x000fe2000bf05270 */
[----:B------:R-:W-:-:S04]  /*1140*/  UIADD3 UR4, UR52, 0x1f, URZ ;  /* 0x0000001f34047890 */ /* 0x000fc8000fffe03f */
[----:B------:R-:W-:-:S04]  /*1150*/  USHF.R.S32.HI UR5, URZ, 0x1f, UR4 ;  /* 0x0000001f3f057899 */ /* 0x000fc80008011404 */
[----:B------:R-:W-:-:S04]  /*1160*/  ULEA.HI UR5, UR5, UR4, URZ, 0x5 ;  /* 0x0000000405057291 */ /* 0x000fc8000f8f283f */
[----:B------:R-:W-:Y:S01]  /*1170*/  USHF.R.S32.HI UR47, URZ, 0x5, UR5 ;  /* 0x000000053f2f7899 */ /* 0x000fe20008011405 */
[----:B------:R-:W-:Y:S11]  /*1180*/  @!P0 BRA `(.L_x_14) ;  /* 0x0000016000308947 */ /* 0x000ff60003800000 */
[----:B------:R-:W-:-:S06]  /*1190*/  UISETP.NE.AND UP0, UPT, UR10, 0x1, UPT ;  /* 0x000000010a00788c */ /* 0x000fcc000bf05270 */
[----:B------:R-:W-:-:S13]  /*11a0*/  PLOP3.LUT P0, PT, PT, PT, UP0, 0x80, 0x0 ;  /* 0x000000000000781c */ /* 0x000fda0003f0f008 */
[----:B------:R-:W-:Y:S05]  /*11b0*/  @P0 EXIT ;  /* 0x000000000000094d */ /* 0x000fea0003800000 */
[----:B------:R0:W-:Y:S01]  /*11c0*/  STL [R1], RZ ;  /* 0x000000ff01007387 */ /* 0x0001e20000100800 */
[----:B------:R-:W-:Y:S01]  /*11d0*/  UISETP.GE.AND UP0, UPT, UR52, 0x1, UPT ;  /* 0x000000013400788c */ /* 0x000fe2000bf06270 */
[----:B------:R-:W-:Y:S01]  /*11e0*/  CS2R R86, SRZ ;  /* 0x0000000000567805 */ /* 0x000fe2000001ff00 */
[----:B------:R-:W-:Y:S01]  /*11f0*/  UMOV UR4, URZ ;  /* 0x0000003f00047c82 */ /* 0x000fe20008000000 */
[----:B------:R0:W-:Y:S01]  /*1200*/  STL [R1+0x4], RZ ;  /* 0x000004ff01007387 */ /* 0x0001e20000100800 */
[----:B------:R-:W-:Y:S02]  /*1210*/  CS2R R152, SRZ ;  /* 0x0000000000987805 */ /* 0x000fe4000001ff00 */
[----:B------:R-:W-:Y:S02]  /*1220*/  CS2R R154, SRZ ;  /* 0x00000000009a7805 */ /* 0x000fe4000001ff00 */
[----:B------:R-:W-:Y:S01]  /*1230*/  PLOP3.LUT P0, PT, PT, PT, UP0, 0x80, 0x0 ;  /* 0x000000000000781c */ /* 0x000fe20003f0f008 */
[----:B------:R0:W-:Y:S01]  /*1240*/  STL [R1+0x8], RZ ;  /* 0x000008ff01007387 */ /* 0x0001e20000100800 */
[----:B------:R-:W-:-:S02]  /*1250*/  CS2R R156, SRZ ;  /* 0x00000000009c7805 */ /* 0x000fc4000001ff00 */
[----:B------:R-:W-:Y:S02]  /*1260*/  CS2R R158, SRZ ;  /* 0x00000000009e7805 */ /* 0x000fe4000001ff00 */
[----:B------:R-:W-:Y:S01]  /*1270*/  CS2R R160, SRZ ;  /* 0x0000000000a07805 */ /* 0x000fe2000001ff00 */
[----:B------:R0:W-:Y:S01]  /*1280*/  STL [R1+0xc], RZ ;  /* 0x00000cff01007387 */ /* 0x0001e20000100800 */
[----:B------:R-:W-:Y:S02]  /*1290*/  CS2R R162, SRZ ;  /* 0x0000000000a27805 */ /* 0x000fe4000001ff00 */
[----:B------:R-:W-:Y:S02]  /*12a0*/  CS2R R164, SRZ ;  /* 0x0000000000a47805 */ /* 0x000fe4000001ff00 */
[----:B------:R-:W-:Y:S01]  /*12b0*/  CS2R R166, SRZ ;  /* 0x0000000000a67805 */ /* 0x000fe2000001ff00 */
        /* <DEDUP_REMOVED lines=116> */
[----:B------:R0:W-:Y:S04]  /*1a00*/  STL [R1+0x84], RZ ;  /* 0x000084ff01007387 */ /* 0x0001e80000100800 */
        /* <DEDUP_REMOVED lines=29> */
[----:B------:R0:W-:Y:S01]  /*1be0*/  STL [R1+0xfc], RZ ;  /* 0x0000fcff01007387 */ /* 0x0001e20000100800 */
[----:B------:R-:W-:Y:S05]  /*1bf0*/  @!P0 BRA `(.L_x_15) ;  /* 0x0000000c00f48947 */ /* 0x000fea0003800000 */
[----:B------:R-:W-:-:S04]  /*1c00*/  ULOP3.LUT UR4, UR15, 0x1, URZ, 0xfc, !UPT ;  /* 0x000000010f047892 */ /* 0x000fc8000f8efc3f */
[----:B------:R-:W-:-:S06]  /*1c10*/  UISETP.NE.AND UP0, UPT, UR4, 0x3, UPT ;  /* 0x000000030400788c */ /* 0x000fcc000bf05270 */
[----:B------:R-:W-:-:S13]  /*1c20*/  PLOP3.LUT P1, PT, PT, PT, UP0, 0x80, 0x0 ;  /* 0x000000000000781c */ /* 0x000fda0003f2f008 */
[----:B------:R-:W-:Y:S05]  /*1c30*/  @!P1 BRA `(.L_x_16) ;  /* 0x0000000000049947 */ /* 0x000fea0003800000 */
[----:B------:R-:W-:Y:S01]  /*1c40*/  BPT.TRAP 0x1 ;  /* 0x000000040000795c */ /* 0x000fe20000300000 */
.L_x_16:
[----:B------:R-:W1:Y:S01]  /*1c50*/  S2UR UR5, SR_CgaCtaId ;  /* 0x00000000000579c3 */ /* 0x000e620000008800 */
[----:B------:R-:W-:Y:S01]  /*1c60*/  SHF.L.U32 R0, RZ, 0x1f, RZ ;  /* 0x0000001fff007819 */ /* 0x000fe200000006ff */
[----:B------:R-:W-:Y:S02]  /*1c70*/  UMOV UR4, 0x400 ;  /* 0x0000040000047882 */ /* 0x000fe40000000000 */
[----:B-1----:R-:W-:-:S12]  /*1c80*/  ULEA UR6, UR5, UR4, 0x18 ;  /* 0x0000000405067291 */ /* 0x002fd8000f8ec03f */
.L_x_17:
[----:B-1----:R-:W-:-:S04]  /*1c90*/  IMAD.U32 R3, RZ, RZ, UR6 ;  /* 0x00000006ff037e24 */ /* 0x002fc8000f8e00ff */
[----:B------:R1:W2:Y:S03]  /*1ca0*/  SYNCS.PHASECHK.TRANS64.TRYWAIT P1, [R3+URZ+0x36000], R0 ;  /* 0x03600000030075a7 */ /* 0x0002a6000802017f */
[----:B--2---:R-:W-:Y:S05]  /*1cb0*/  @!P1 NANOSLEEP.SYNCS 0x989680 ;  /* 0x009896800000995d */ /* 0x004fea0003900000 */
[----:B------:R-:W2:Y:S02]  /*1cc0*/  @!P1 SYNCS.PHASECHK.TRANS64 P1, [R3+URZ+0x36000], R0 ;  /* 0x03600000030095a7 */ /* 0x000ea4000802007f */
[----:B--2---:R-:W-:Y:S05]  /*1cd0*/  @!P1 BRA `(.L_x_17) ;  /* 0xfffffffc00ec9947 */ /* 0x004fea000383ffff */
[----:B------:R-:W-:Y:S01]  /*1ce0*/  UIADD3 UR4, UR6, 0x24000, URZ ;  /* 0x0002400006047890 */ /* 0x000fe2000fffe03f */
[----:B------:R-:W-:Y:S01]  /*1cf0*/  WARPGROUP.ARRIVE ;  /* 0x00000000000079c5 */ /* 0x000fe20000000000 */
[----:B------:R-:W-:Y:S02]  /*1d00*/  UMOV UR7, 0x40000040 ;  /* 0x4000004000077882 */ /* 0x000fe40000000000 */
[----:B------:R-:W-:Y:S02]  /*1d10*/  USHF.R.U32.HI UR5, URZ, 0x4, UR4 ;  /* 0x000000043f057899 */ /* 0x000fe40008011604 */
[----:B------:R-:W-:Y:S02]  /*1d20*/  USHF.R.U32.HI UR4, URZ, 0x4, UR6 ;  /* 0x000000043f047899 */ /* 0x000fe40008011606 */
[----:B------:R-:W-:Y:S02]  /*1d30*/  ULOP3.LUT UR5, UR5, 0x3fff, URZ, 0xc0, !UPT ;  /* 0x00003fff05057892 */ /* 0x000fe4000f8ec03f */
[----:B------:R-:W-:-:S02]  /*1d40*/  ULOP3.LUT UR8, UR4, 0x3fff, URZ, 0xc0, !UPT ;  /* 0x00003fff04087892 */ /* 0x000fc4000f8ec03f */
[----:B------:R-:W-:-:S03]  /*1d50*/  ULOP3.LUT UR9, UR5, 0x1000000, URZ, 0xfc, !UPT ;  /* 0x0100000005097892 */ /* 0x000fc6000f8efc3f */
[----:B------:R-:W-:Y:S02]  /*1d60*/  UMOV UR5, 0x40000040 ;  /* 0x4000004000057882 */ /* 0x000fe40000000000 */
[----:B------:R-:W-:Y:S02]  /*1d70*/  UMOV UR4, UR8 ;  /* 0x0000000800047c82 */ /* 0x000fe40008000000 */
[----:B------:R-:W-:Y:S02]  /*1d80*/  UMOV UR6, UR9 ;  /* 0x0000000900067c82 */ /* 0x000fe40008000000 */
[----:B------:R-:W-:Y:S01]  /*1d90*/  HGMMA.64x128x16.F32.BF16 R72, gdesc[UR4].tnspA.tnspB, RZ, !UPT, gsb0 ;  /* 0x61e00000044879f0 */ /* 0x000fe2000c0018ff */
[----:B------:R-:W-:Y:S01]  /*1da0*/  UIADD3 UR4, UR8, 0x100, URZ ;  /* 0x0000010008047890 */ /* 0x000fe2000fffe03f */
[----:B------:R-:W-:Y:S01]  /*1db0*/  UMOV UR5, 0x40000040 ;  /* 0x4000004000057882 */ /* 0x000fe20000000000 */
[----:B------:R-:W-:Y:S02]  /*1dc0*/  WARPGROUP.DEPBAR.LE gsb0, 0x0 ;  /* 0x00008000000079c5 */ /* 0x000fe40000010000 */
[----:B------:R-:W-:Y:S01]  /*1dd0*/  WARPGROUP.ARRIVE ;  /* 0x00000000000079c5 */ /* 0x000fe20000000000 */
[----:B------:R-:W-:-:S02]  /*1de0*/  IMAD.MOV.U32 R52, RZ, RZ, R88 ;  /* 0x000000ffff347224 */ /* 0x000fc400078e0058 */
[----:B------:R-:W-:Y:S02]  /*1df0*/  IMAD.MOV.U32 R51, RZ, RZ, R89 ;  /* 0x000000ffff337224 */ /* 0x000fe400078e0059 */
[----:B------:R-:W-:Y:S02]  /*1e00*/  IMAD.MOV.U32 R50, RZ, RZ, R90 ;  /* 0x000000ffff327224 */ /* 0x000fe400078e005a */
[----:B------:R-:W-:Y:S01]  /*1e10*/  HGMMA.64x128x16.F32.BF16 R152, gdesc[UR4].tnspA.tnspB, RZ, !UPT, gsb0 ;  /* 0x61e00000049879f0 */ /* 0x000fe2000c0018ff */
[----:B------:R-:W-:Y:S01]  /*1e20*/  UIADD3 UR4, UR8, 0x200, URZ ;  /* 0x0000020008047890 */ /* 0x000fe2000fffe03f */
[----:B------:R-:W-:Y:S01]  /*1e30*/  IMAD.MOV.U32 R49, RZ, RZ, R91 ;  /* 0x000000ffff317224 */ /* 0x000fe200078e005b */
[----:B------:R-:W-:Y:S01]  /*1e40*/  UMOV UR5, 0x40000040 ;  /* 0x4000004000057882 */ /* 0x000fe20000000000 */
[----:B------:R-:W-:Y:S02]  /*1e50*/  IMAD.MOV.U32 R48, RZ, RZ, R92 ;  /* 0x000000ffff307224 */ /* 0x000fe400078e005c */
[----:B------:R-:W-:-:S02]  /*1e60*/  IMAD.MOV.U32 R47, RZ, RZ, R93 ;  /* 0x000000ffff2f7224 */ /* 0x000fc400078e005d */
[----:B------:R-:W-:Y:S02]  /*1e70*/  IMAD.MOV.U32 R46, RZ, RZ, R94 ;  /* 0x000000ffff2e7224 */ /* 0x000fe400078e005e */
[----:B------:R-:W-:Y:S02]  /*1e80*/  IMAD.MOV.U32 R45, RZ, RZ, R95 ;  /* 0x000000ffff2d7224 */ /* 0x000fe400078e005f */
[----:B------:R-:W-:Y:S02]  /*1e90*/  IMAD.MOV.U32 R44, RZ, RZ, R96 ;  /* 0x000000ffff2c7224 */ /* 0x000fe400078e0060 */
[----:B------:R-:W-:Y:S02]  /*1ea0*/  IMAD.MOV.U32 R43, RZ, RZ, R97 ;  /* 0x000000ffff2b7224 */ /* 0x000fe400078e0061 */
        /* <DEDUP_REMOVED lines=35> */
[----:B-1----:R-:W-:Y:S02]  /*20e0*/  IMAD.MOV.U32 R3, RZ, RZ, R133 ;  /* 0x000000ffff037224 */ /* 0x002fe400078e0085 */
        /* <DEDUP_REMOVED lines=22> */
[----:B------:R-:W-:Y:S01]  /*2250*/  IMAD.MOV.U32 R220, RZ, RZ, R36 ;  /* 0x000000ffffdc7224 */ /* 0x000fe200078e0024 */
[----:B------:R-:W-:Y:S02]  /*2260*/  WARPGROUP.DEPBAR.LE gsb0, 0x0 ;  /* 0x00008000000079c5 */ /* 0x000fe40000010000 */
[----:B------:R-:W-:Y:S01]  /*2270*/  WARPGROUP.ARRIVE ;  /* 0x00000000000079c5 */ /* 0x000fe20000000000 */
[----:B------:R1:W-:Y:S01]  /*2280*/  STL.64 [R1+0x168], R214 ;  /* 0x000168d601007387 */ /* 0x0003e20000100a00 */
[----:B------:R-:W-:Y:S02]  /*2290*/  IMAD.MOV.U32 R221, RZ, RZ, R35 ;  /* 0x000000ffffdd7224 */ /* 0x000fe400078e0023 */
[----:B------:R-:W-:Y:S01]  /*22a0*/  IMAD.MOV.U32 R222, RZ, RZ, R34 ;  /* 0x000000ffffde7224 */ /* 0x000fe200078e0022 */
[----:B------:R2:W-:Y:S01]  /*22b0*/  STL.64 [R1+0x160], R212 ;  /* 0x000160d401007387 */ /* 0x0005e20000100a00 */
[----:B------:R-:W-:Y:S01]  /*22c0*/  HGMMA.64x128x16.F32.BF16 R88, gdesc[UR4].tnspA.tnspB, RZ, !UPT, gsb0 ;  /* 0x61e00000045879f0 */ /* 0x000fe2000c0018ff */
[----:B------:R-:W-:Y:S01]  /*22d0*/  UIADD3 UR4, UR8, 0x300, URZ ;  /* 0x0000030008047890 */ /* 0x000fe2000fffe03f */
[----:B------:R-:W-:Y:S01]  /*22e0*/  IMAD.MOV.U32 R223, RZ, RZ, R33 ;  /* 0x000000ffffdf7224 */ /* 0x000fe200078e0021 */
[----:B------:R3:W-:Y:S01]  /*22f0*/  STL.64 [R1+0x158], R210 ;  /* 0x000158d201007387 */ /* 0x0007e20000100a00 */
[----:B------:R-:W-:Y:S01]  /*2300*/  IMAD.MOV.U32 R224, RZ, RZ, R32 ;  /* 0x000000ffffe07224 */ /* 0x000fe200078e0020 */
[----:B------:R-:W-:Y:S01]  /*2310*/  UMOV UR5, 0x40000040 ;  /* 0x4000004000057882 */ /* 0x000fe20000000000 */
[----:B------:R-:W-:Y:S01]  /*2320*/  IMAD.MOV.U32 R225, RZ, RZ, R31 ;  /* 0x000000ffffe17224 */ /* 0x000fe200078e001f */
[----:B------:R4:W-:Y:S01]  /*2330*/  STL.64 [R1+0x150], R208 ;  /* 0x000150d001007387 */ /* 0x0009e20000100a00 */
[----:B-1----:R-:W-:-:S02]  /*2340*/  IMAD.MOV.U32 R214, RZ, RZ, R42 ;  /* 0x000000ffffd67224 */ /* 0x002fc400078e002a */
[----:B------:R-:W-:Y:S01]  /*2350*/  IMAD.MOV.U32 R215, RZ, RZ, R41 ;  /* 0x000000ffffd77224 */ /* 0x000fe200078e0029 */
[----:B------:R1:W-:Y:S01]  /*2360*/  STL.64 [R1+0x148], R206 ;  /* 0x000148ce01007387 */ /* 0x0003e20000100a00 */
[----:B--2---:R-:W-:Y:S02]  /*2370*/  IMAD.MOV.U32 R212, RZ, RZ, R44 ;  /* 0x000000ffffd47224 */ /* 0x004fe400078e002c */
[----:B------:R-:W-:Y:S01]  /*2380*/  IMAD.MOV.U32 R213, RZ, RZ, R43 ;  /* 0x000000ffffd57224 */ /* 0x000fe200078e002b */
[----:B------:R2:W-:Y:S01]  /*2390*/  STL.64 [R1+0x140], R204 ;  /* 0x000140cc01007387 */ /* 0x0005e20000100a00 */
[----:B---3--:R-:W-:Y:S02]  /*23a0*/  IMAD.MOV.U32 R210, RZ, RZ, R46 ;  /* 0x000000ffffd27224 */ /* 0x008fe400078e002e */
[----:B------:R-:W-:Y:S01]  /*23b0*/  IMAD.MOV.U32 R211, RZ, RZ, R45 ;  /* 0x000000ffffd37224 */ /* 0x000fe200078e002d */
[----:B------:R3:W-:Y:S01]  /*23c0*/  STL.64 [R1+0x138], R202 ;  /* 0x000138ca01007387 */ /* 0x0007e20000100a00 */
[----:B----4-:R-:W-:-:S02]  /*23d0*/  IMAD.MOV.U32 R208, RZ, RZ, R48 ;  /* 0x000000ffffd07224 */ /* 0x010fc400078e0030 */
[----:B------:R-:W-:Y:S01]  /*23e0*/  IMAD.MOV.U32 R209, RZ, RZ, R47 ;  /* 0x000000ffffd17224 */ /* 0x000fe200078e002f */
[----:B------:R4:W-:Y:S01]  /*23f0*/  STL.64 [R1+0x130], R200 ;  /* 0x000130c801007387 */ /* 0x0009e20000100a00 */
[----:B-1----:R-:W-:Y:S02]  /*2400*/  IMAD.MOV.U32 R206, RZ, RZ, R50 ;  /* 0x000000ffffce7224 */ /* 0x002fe400078e0032 */
[----:B------:R-:W-:Y:S01]  /*2410*/  IMAD.MOV.U32 R207, RZ, RZ, R49 ;  /* 0x000000ffffcf7224 */ /* 0x000fe200078e0031 */
[----:B------:R1:W-:Y:S01]  /*2420*/  STL.64 [R1+0x128], R198 ;  /* 0x000128c601007387 */ /* 0x0003e20000100a00 */
[----:B--2---:R-:W-:Y:S02]  /*2430*/  IMAD.MOV.U32 R204, RZ, RZ, R52 ;  /* 0x000000ffffcc7224 */ /* 0x004fe400078e0034 */
[----:B------:R-:W-:Y:S01]  /*2440*/  IMAD.MOV.U32 R205, RZ, RZ, R51 ;  /* 0x000000ffffcd7224 */ /* 0x000fe200078e0033 */
[----:B------:R2:W-:Y:S01]  /*2450*/  STL.64 [R1+0x120], R196 ;  /* 0x000120c401007387 */ /* 0x0005e20000100a00 */
[----:B---3--:R-:W-:-:S02]  /*2460*/  IMAD.MOV.U32 R202, RZ, RZ, R54 ;  /* 0x000000ffffca7224 */ /* 0x008fc400078e0036 */
[----:B------:R-:W-:Y:S01]  /*2470*/  IMAD.MOV.U32 R203, RZ, RZ, R53 ;  /* 0x000000ffffcb7224 */ /* 0x000fe200078e0035 */
[----:B------:R3:W-:Y:S01]  /*2480*/  STL.64 [R1+0x118], R194 ;  /* 0x000118c201007387 */ /* 0x0007e20000100a00 */
[----:B----4-:R-:W-:Y:S02]  /*2490*/  IMAD.MOV.U32 R200, RZ, RZ, R56 ;  /* 0x000000ffffc87224 */ /* 0x010fe400078e0038 */
[----:B------:R-:W-:Y:S01]  /*24a0*/  IMAD.MOV.U32 R201, RZ, RZ, R55 ;  /* 0x000000ffffc97224 */ /* 0x000fe200078e0037 */
[----:B------:R4:W-:Y:S01]  /*24b0*/  STL.64 [R1+0x110], R192 ;  /* 0x000110c001007387 */ /* 0x0009e20000100a00 */
[----:B-1----:R-:W-:Y:S02]  /*24c0*/  IMAD.MOV.U32 R198, RZ, RZ, R58 ;  /* 0x000000ffffc67224 */ /* 0x002fe400078e003a */
[----:B------:R-:W-:Y:S01]  /*24d0*/  IMAD.MOV.U32 R199, RZ, RZ, R57 ;  /* 0x000000ffffc77224 */ /* 0x000fe200078e0039 */
[----:B------:R1:W-:Y:S01]  /*24e0*/  STL.64 [R1+0x108], R190 ;  /* 0x000108be01007387 */ /* 0x0003e20000100a00 */
[----:B--2---:R-:W-:-:S02]  /*24f0*/  IMAD.MOV.U32 R196, RZ, RZ, R60 ;  /* 0x000000ffffc47224 */ /* 0x004fc400078e003c */
[----:B------:R-:W-:Y:S01]  /*2500*/  IMAD.MOV.U32 R197, RZ, RZ, R59 ;  /* 0x000000ffffc57224 */ /* 0x000fe200078e003b */
[----:B------:R2:W-:Y:S01]  /*2510*/  STL.64 [R1+0x100], R188 ;  /* 0x000100bc01007387 */ /* 0x0005e20000100a00 */
[----:B---3--:R-:W-:Y:S02]  /*2520*/  IMAD.MOV.U32 R194, RZ, RZ, R62 ;  /* 0x000000ffffc27224 */ /* 0x008fe400078e003e */
[----:B------:R-:W-:Y:S02]  /*2530*/  IMAD.MOV.U32 R195, RZ, RZ, R61 ;  /* 0x000000ffffc37224 */ /* 0x000fe400078e003d */
[----:B----4-:R-:W-:Y:S02]  /*2540*/  IMAD.MOV.U32 R192, RZ, RZ, R64 ;  /* 0x000000ffffc07224 */ /* 0x010fe400078e0040 */
[----:B------:R-:W-:Y:S02]  /*2550*/  IMAD.MOV.U32 R193, RZ, RZ, R63 ;  /* 0x000000ffffc17224 */ /* 0x000fe400078e003f */
[----:B-1----:R-:W-:-:S02]  /*2560*/  IMAD.MOV.U32 R190, RZ, RZ, R66 ;  /* 0x000000ffffbe7224 */ /* 0x002fc400078e0042 */
[----:B------:R-:W-:Y:S02]  /*2570*/  IMAD.MOV.U32 R191, RZ, RZ, R65 ;  /* 0x000000ffffbf7224 */ /* 0x000fe400078e0041 */
[----:B--2---:R-:W-:Y:S02]  /*2580*/  IMAD.MOV.U32 R188, RZ, RZ, R68 ;  /* 0x000000ffffbc7224 */ /* 0x004fe400078e0044 */
        /* <DEDUP_REMOVED lines=26> */
[----:B------:R-:W-:Y:S01]  /*2730*/  IMAD.MOV.U32 R251, RZ, RZ, R0 ;  /* 0x000000fffffb7224 */ /* 0x000fe200078e0000 */
[----:B------:R-:W-:Y:S02]  /*2740*/  WARPGROUP.DEPBAR.LE gsb0, 0x0 ;  /* 0x00008000000079c5 */ /* 0x000fe40000010000 */
[----:B------:R-:W-:-:S06]  /*2750*/  WARPGROUP.ARRIVE ;  /* 0x00000000000079c5 */ /* 0x000fcc0000000000 */
[----:B------:R-:W-:Y:S01]  /*2760*/  HGMMA.64x128x16.F32.BF16 R24, gdesc[UR4].tnspA.tnspB, RZ, !UPT, gsb0 ;  /* 0x61e00000041879f0 */ /* 0x000fe2000c0018ff */
[----:B------:R-:W-:Y:S02]  /*2770*/  UIADD3 UR4, UR8, 0x80, URZ ;  /* 0x0000008008047890 */ /* 0x000fe4000fffe03f */
[----:B------:R-:W-:Y:S01]  /*2780*/  UIADD3 UR6, UR9, 0x80, URZ ;  /* 0x0000008009067890 */ /* 0x000fe2000fffe03f */
[----:B------:R-:W-:Y:S01]  /*2790*/  UMOV UR5, 0x40000040 ;  /* 0x4000004000057882 */ /* 0x000fe20000000000 */
[----:B------:R-:W-:Y:S01]  /*27a0*/  UMOV UR7, 0x40000040 ;  /* 0x4000004000077882 */ /* 0x000fe20000000000 */
[----:B------:R-:W-:Y:S02]  /*27b0*/  WARPGROUP.DEPBAR.LE gsb0, 0x0 ;  /* 0x00008000000079c5 */ /* 0x000fe40000010000 */
[----:B------:R-:W-:-:S06]  /*27c0*/  WARPGROUP.ARRIVE ;  /* 0x00000000000079c5 */ /* 0x000fcc0000000000 */
[----:B------:R-:W-:Y:S03]  /*27d0*/  HGMMA.64x128x16.F32.BF16 R188, gdesc[UR4].tnspA.tnspB, R188, gsb0 ;  /* 0x61e0000004bc79f0 */ /* 0x000fe600080018bc */
[----:B------:R-:W-:Y:S02]  /*27e0*/  WARPGROUP.DEPBAR.LE gsb0, 0x0 ;  /* 0x00008000000079c5 */ /* 0x000fe40000010000 */
[----:B------:R-:W-:Y:S04]  /*27f0*/  STL.64 [R1], R188 ;  /* 0x000000bc01007387 */ /* 0x000fe80000100a00 */
[----:B------:R-:W-:Y:S04]  /*2800*/  STL.64 [R1+0x8], R190 ;  /* 0x000008be01007387 */ /* 0x000fe80000100a00 */
        /* <DEDUP_REMOVED lines=11> */
[----:B------:R1:W-:Y:S04]  /*28c0*/  STL.64 [R1+0x68], R214 ;  /* 0x000068d601007387 */ /* 0x0003e80000100a00 */
        /* <DEDUP_REMOVED lines=18> */
[----:B-1----:R-:W3:Y:S04]  /*29f0*/  LDL.LU.64 R214, [R1+0x168] ;  /* 0x0001680001d67983 */ /* 0x002ee80000300a00 */
[----:B------:R-:W3:Y:S04]  /*2a00*/  LDL.LU.64 R212, [R1+0x160] ;  /* 0x0001600001d47983 */ /* 0x000ee80000300a00 */
        /* <DEDUP_REMOVED lines=11> */
[----:B------:R-:W3:Y:S01]  /*2ac0*/  LDL.LU.64 R188, [R1+0x100] ;  /* 0x0001000001bc7983 */ /* 0x000ee20000300a00 */
[----:B------:R-:W-:Y:S01]  /*2ad0*/  UIADD3 UR4, UR8, 0x180, URZ ;  /* 0x0000018008047890 */ /* 0x000fe2000fffe03f */
[----:B------:R-:W-:Y:S01]  /*2ae0*/  UMOV UR5, 0x40000040 ;  /* 0x4000004000057882 */ /* 0x000fe20000000000 */
[----:B---3--:R-:W-:-:S07]  /*2af0*/  WARPGROUP.ARRIVE ;  /* 0x00000000000079c5 */ /* 0x008fce0000000000 */
[----:B------:R-:W-:Y:S01]  /*2b00*/  HGMMA.64x128x16.F32.BF16 R152, gdesc[UR4].tnspA.tnspB, R152, gsb0 ;  /* 0x61e00000049879f0 */ /* 0x000fe20008001898 */
[----:B------:R-:W-:Y:S01]  /*2b10*/  UIADD3 UR4, UR8, 0x280, URZ ;  /* 0x0000028008047890 */ /* 0x000fe2000fffe03f */
[----:B------:R-:W-:Y:S01]  /*2b20*/  UMOV UR5, 0x40000040 ;  /* 0x4000004000057882 */ /* 0x000fe20000000000 */
[----:B------:R-:W-:Y:S02]  /*2b30*/  WARPGROUP.DEPBAR.LE gsb0, 0x0 ;  /* 0x00008000000079c5 */ /* 0x000fe40000010000 */
[----:B------:R-:W-:-:S07]  /*2b40*/  WARPGROUP.ARRIVE ;  /* 0x00000000000079c5 */ /* 0x000fce0000000000 */
[----:B------:R-:W-:Y:S01]  /*2b50*/  HGMMA.64x128x16.F32.BF16 R88, gdesc[UR4].tnspA.tnspB, R88, gsb0 ;  /* 0x61e00000045879f0 */ /* 0x000fe20008001858 */
[----:B------:R-:W-:Y:S01]  /*2b60*/  UIADD3 UR4, UR8, 0x380, URZ ;  /* 0x0000038008047890 */ /* 0x000fe2000fffe03f */
[----:B------:R-:W-:Y:S01]  /*2b70*/  UMOV UR5, 0x40000040 ;  /* 0x4000004000057882 */ /* 0x000fe20000000000 */
[----:B------:R-:W-:Y:S02]  /*2b80*/  WARPGROUP.DEPBAR.LE gsb0, 0x0 ;  /* 0x00008000000079c5 */ /* 0x000fe40000010000 */
[----:B------:R-:W-:-:S07]  /*2b90*/  WARPGROUP.ARRIVE ;  /* 0x00000000000079c5 */ /* 0x000fce0000000000 */
[----:B------:R-:W-:Y:S01]  /*2ba0*/  HGMMA.64x128x16.F32.BF16 R24, gdesc[UR4].tnspA.tnspB, R24, gsb0 ;  /* 0x61e00000041879f0 */ /* 0x000fe20008001818 */
[----:B--2---:R-:W-:Y:S02]  /*2bb0*/  UMOV UR4, 0x1 ;  /* 0x0000000100047882 */ /* 0x004fe40000000000 */
[----:B------:R-:W-:-:S03]  /*2bc0*/  WARPGROUP.DEPBAR.LE gsb0, 0x0 ;  /* 0x00008000000079c5 */ /* 0x000fc60000010000 */
.L_x_15:
[----:B------:R-:W-:-:S04]  /*2bd0*/  UISETP.LT.AND UP0, UPT, UR47, 0x1, UPT ;  /* 0x000000012f00788c */ /* 0x000fc8000bf01270 */
[----:B------:R-:W-:-:S04]  /*2be0*/  USEL UR5, UR47, 0x1, UP0 ;  /* 0x000000012f057887 */ /* 0x000fc80008000000 */
[----:B------:R-:W-:-:S04]  /*2bf0*/  UIADD3 UR47, -UR5, UR47, URZ ;  /* 0x0000002f052f7290 */ /* 0x000fc8000fffe13f */
[----:B------:R-:W-:-:S06]  /*2c00*/  UISETP.GE.AND UP0, UPT, UR47, 0x1, UPT ;  /* 0x000000012f00788c */ /* 0x000fcc000bf06270 */
[----:B------:R-:W-:-:S13]  /*2c10*/  PLOP3.LUT P1, PT, PT, PT, UP0, 0x80, 0x0 ;  /* 0x000000000000781c */ /* 0x000fda0003f2f008 */
[----:B------:R-:W-:Y:S05]  /*2c20*/  @!P1 BRA `(.L_x_18) ;  /* 0x00000014008c9947 */ /* 0x000fea0003800000 */
[----:B------:R-:W-:Y:S01]  /*2c30*/  IMAD.MOV.U32 R4, RZ, RZ, RZ ;  /* 0x000000ffff047224 */ /* 0x000fe200078e00ff */
[----:B------:R-:W-:Y:S01]  /*2c40*/  ULOP3.LUT UR18, UR15, 0x1, URZ, 0xfc, !UPT ;  /* 0x000000010f127892 */ /* 0x000fe2000f8efc3f */
[----:B------:R-:W-:Y:S01]  /*2c50*/  IMAD.U32 R3, RZ, RZ, UR47 ;  /* 0x0000002fff037e24 */ /* 0x000fe2000f8e00ff */
[----:B------:R-:W-:Y:S01]  /*2c60*/  UISETP.NE.U32.AND UP0, UPT, UR4, URZ, UPT ;  /* 0x0000003f0400728c */ /* 0x000fe2000bf05070 */
[----:B------:R-:W-:-:S10]  /*2c70*/  UMOV UR5, URZ ;  /* 0x0000003f00057c82 */ /* 0x000fd40008000000 */
.L_x_23:
[----:B------:R-:W-:-:S06]  /*2c80*/  UISETP.NE.AND UP1, UPT, UR18, 0x3, UPT ;  /* 0x000000031200788c */ /* 0x000fcc000bf25270 */
[----:B------:R-:W-:-:S13]  /*2c90*/  PLOP3.LUT P2, PT, PT, PT, UP1, 0x80, 0x0 ;  /* 0x000000000000781c */ /* 0x000fda0003f4f018 */
[----:B------:R-:W-:Y:S05]  /*2ca0*/  @!P2 BRA `(.L_x_19) ;  /* 0x000000000004a947 */ /* 0x000fea0003800000 */
[----:B------:R-:W-:Y:S01]  /*2cb0*/  BPT.TRAP 0x1 ;  /* 0x000000040000795c */ /* 0x000fe20000300000 */
.L_x_19:
[----:B------:R-:W1:Y:S01]  /*2cc0*/  S2UR UR7, SR_CgaCtaId ;  /* 0x00000000000779c3 */ /* 0x000e620000008800 */
[----:B------:R-:W-:Y:S01]  /*2cd0*/  UMOV UR6, 0x400 ;  /* 0x0000040000067882 */ /* 0x000fe20000000000 */
[----:B------:R-:W-:Y:S01]  /*2ce0*/  SHF.L.U32 R2, R4, 0x1f, RZ ;  /* 0x0000001f04027819 */ /* 0x000fe200000006ff */
[----:B-1----:R-:W-:-:S04]  /*2cf0*/  ULEA UR6, UR7, UR6, 0x18 ;  /* 0x0000000607067291 */ /* 0x002fc8000f8ec03f */
[----:B------:R-:W-:-:S12]  /*2d00*/  ULEA UR7, UR4, UR6, 0x3 ;  /* 0x0000000604077291 */ /* 0x000fd8000f8e183f */
.L_x_20:
[----:B-1----:R-:W-:-:S04]  /*2d10*/  IMAD.U32 R0, RZ, RZ, UR7 ;  /* 0x00000007ff007e24 */ /* 0x002fc8000f8e00ff */
[----:B------:R1:W2:Y:S03]  /*2d20*/  SYNCS.PHASECHK.TRANS64.TRYWAIT P1, [R0+URZ+0x36000], R2 ;  /* 0x03600002000075a7 */ /* 0x0002a6000802017f */
[----:B--2---:R-:W-:Y:S05]  /*2d30*/  @!P1 NANOSLEEP.SYNCS 0x989680 ;  /* 0x009896800000995d */ /* 0x004fea0003900000 */
[----:B------:R-:W2:Y:S02]  /*2d40*/  @!P1 SYNCS.PHASECHK.TRANS64 P1, [R0+URZ+0x36000], R2 ;  /* 0x03600002000095a7 */ /* 0x000ea4000802007f */
[----:B--2---:R-:W-:Y:S05]  /*2d50*/  @!P1 BRA `(.L_x_20) ;  /* 0xfffffffc00ec9947 */ /* 0x004fea000383ffff */
        /* <DEDUP_REMOVED lines=32> */
[----:B--2---:R-:W2:Y:S04]  /*2f60*/  LDL.LU.64 R24, [R1] ;  /* 0x0000000001187983 */ /* 0x004ea80000300a00 */
[----:B------:R-:W2:Y:S04]  /*2f70*/  LDL.LU.64 R26, [R1+0x8] ;  /* 0x00000800011a7983 */ /* 0x000ea80000300a00 */
        /* <DEDUP_REMOVED lines=29> */
[----:B------:R-:W2:Y:S01]  /*3150*/  LDL.LU.64 R86, [R1+0xf8] ;  /* 0x0000f80001567983 */ /* 0x000ea20000300a00 */
[----:B------:R-:W-:Y:S01]  /*3160*/  UIADD3 UR7, UR6, 0x24000, URZ ;  /* 0x0002400006077890 */ /* 0x000fe2000fffe03f */
[----:B------:R-:W-:Y:S01]  /*3170*/  UMOV UR9, 0x40000040 ;  /* 0x4000004000097882 */ /* 0x000fe20000000000 */
[----:B------:R-:W-:-:S02]  /*3180*/  UMOV UR11, 0x40000040 ;  /* 0x40000040000b7882 */ /* 0x000fc40000000000 */
[----:B------:R-:W-:Y:S02]  /*3190*/  USHF.R.U32.HI UR8, URZ, 0x4, UR7 ;  /* 0x000000043f087899 */ /* 0x000fe40008011607 */
[----:B------:R-:W-:Y:S02]  /*31a0*/  USHF.R.U32.HI UR7, URZ, 0x4, UR6 ;  /* 0x000000043f077899 */ /* 0x000fe40008011606 */
[----:B------:R-:W-:Y:S02]  /*31b0*/  ULOP3.LUT UR8, UR8, 0x3fff, URZ, 0xc0, !UPT ;  /* 0x00003fff08087892 */ /* 0x000fe4000f8ec03f */
[----:B------:R-:W-:Y:S02]  /*31c0*/  ULOP3.LUT UR7, UR7, 0x3fff, URZ, 0xc0, !UPT ;  /* 0x00003fff07077892 */ /* 0x000fe4000f8ec03f */
[----:B------:R-:W-:Y:S02]  /*31d0*/  ULOP3.LUT UR8, UR8, 0x1000000, URZ, 0xfc, !UPT ;  /* 0x0100000008087892 */ /* 0x000fe4000f8efc3f */
[----:B------:R-:W-:-:S02]  /*31e0*/  ULEA UR7, UR4, UR7, 0xa ;  /* 0x0000000704077291 */ /* 0x000fc4000f8e503f */
[----:B------:R-:W-:-:S05]  /*31f0*/  ULEA UR17, UR4, UR8, 0x9 ;  /* 0x0000000804117291 */ /* 0x000fca000f8e483f */
[----:B------:R-:W-:Y:S02]  /*3200*/  UMOV UR8, UR7 ;  /* 0x0000000700087c82 */ /* 0x000fe40008000000 */
[----:B------:R-:W-:Y:S01]  /*3210*/  UMOV UR10, UR17 ;  /* 0x00000011000a7c82 */ /* 0x000fe20008000000 */
[----:B--2---:R-:W-:-:S06]  /*3220*/  WARPGROUP.ARRIVE ;  /* 0x00000000000079c5 */ /* 0x004fcc0000000000 */
[----:B------:R-:W-:Y:S01]  /*3230*/  HGMMA.64x128x16.F32.BF16 R24, gdesc[UR8].tnspA.tnspB, R24, UP0, gsb0 ;  /* 0x61e00000081879f0 */ /* 0x000fe2000b801818 */
[----:B------:R-:W-:Y:S01]  /*3240*/  UIADD3 UR8, UR7, 0x100, URZ ;  /* 0x0000010007087890 */ /* 0x000fe2000fffe03f */
[----:B------:R-:W-:Y:S01]  /*3250*/  UMOV UR9, 0x40000040 ;  /* 0x4000004000097882 */ /* 0x000fe20000000000 */
[----:B------:R-:W-:Y:S02]  /*3260*/  WARPGROUP.DEPBAR.LE gsb0, 0x0 ;  /* 0x00008000000079c5 */ /* 0x000fe40000010000 */
[----:B------:R-:W-:Y:S01]  /*3270*/  STL.64 [R1], R24 ;  /* 0x0000001801007387 */ /* 0x000fe20000100a00 */
[----:B-1----:R-:W-:Y:S02]  /*3280*/  IMAD.MOV.U32 R2, RZ, RZ, R86 ;  /* 0x000000ffff027224 */ /* 0x002fe400078e0056 */
[----:B------:R-:W-:Y:S01]  /*3290*/  IMAD.MOV.U32 R0, RZ, RZ, R87 ;  /* 0x000000ffff007224 */ /* 0x000fe200078e0057 */
[----:B------:R-:W-:Y:S01]  /*32a0*/  STL.64 [R1+0x8], R26 ;  /* 0x0000081a01007387 */ /* 0x000fe20000100a00 */
[----:B------:R-:W-:-:S02]  /*32b0*/  IMAD.MOV.U32 R10, RZ, RZ, R84 ;  /* 0x000000ffff0a7224 */ /* 0x000fc400078e0054 */
[----:B------:R-:W-:Y:S01]  /*32c0*/  IMAD.MOV.U32 R9, RZ, RZ, R85 ;  /* 0x000000ffff097224 */ /* 0x000fe200078e0055 */
[----:B------:R-:W-:Y:S01]  /*32d0*/  STL.64 [R1+0x10], R28 ;  /* 0x0000101c01007387 */ /* 0x000fe20000100a00 */
[----:B------:R-:W-:Y:S02]  /*32e0*/  IMAD.MOV.U32 R12, RZ, RZ, R82 ;  /* 0x000000ffff0c7224 */ /* 0x000fe400078e0052 */
[----:B------:R-:W-:Y:S01]  /*32f0*/  IMAD.MOV.U32 R11, RZ, RZ, R83 ;  /* 0x000000ffff0b7224 */ /* 0x000fe200078e0053 */
[----:B------:R-:W-:Y:S01]  /*3300*/  STL.64 [R1+0x18], R30 ;  /* 0x0000181e01007387 */ /* 0x000fe20000100a00 */
[----:B------:R-:W-:Y:S02]  /*3310*/  IMAD.MOV.U32 R14, RZ, RZ, R80 ;  /* 0x000000ffff0e7224 */ /* 0x000fe400078e0050 */
[----:B------:R-:W-:Y:S01]  /*3320*/  IMAD.MOV.U32 R13, RZ, RZ, R81 ;  /* 0x000000ffff0d7224 */ /* 0x000fe200078e0051 */
[----:B------:R1:W-:Y:S01]  /*3330*/  STL.64 [R1+0x20], R32 ;  /* 0x0000202001007387 */ /* 0x0003e20000100a00 */
[----:B------:R-:W-:-:S02]  /*3340*/  IMAD.MOV.U32 R16, RZ, RZ, R78 ;  /* 0x000000ffff107224 */ /* 0x000fc400078e004e */
[----:B------:R-:W-:Y:S01]  /*3350*/  IMAD.MOV.U32 R15, RZ, RZ, R79 ;  /* 0x000000ffff0f7224 */ /* 0x000fe200078e004f */
[----:B------:R-:W2:Y:S01]  /*3360*/  LDL.LU.64 R86, [R1+0x268] ;  /* 0x0002680001567983 */ /* 0x000ea20000300a00 */
[----:B------:R-:W-:Y:S02]  /*3370*/  IMAD.MOV.U32 R18, RZ, RZ, R76 ;  /* 0x000000ffff127224 */ /* 0x000fe400078e004c */
[----:B------:R-:W-:Y:S01]  /*3380*/  IMAD.MOV.U32 R17, RZ, RZ, R77 ;  /* 0x000000ffff117224 */ /* 0x000fe200078e004d */
[----:B------:R-:W2:Y:S01]  /*3390*/  LDL.LU.64 R84, [R1+0x260] ;  /* 0x0002600001547983 */ /* 0x000ea20000300a00 */
[----:B------:R-:W-:Y:S02]  /*33a0*/  IMAD.MOV.U32 R20, RZ, RZ, R74 ;  /* 0x000000ffff147224 */ /* 0x000fe400078e004a */
[----:B------:R-:W-:Y:S01]  /*33b0*/  IMAD.MOV.U32 R19, RZ, RZ, R75 ;  /* 0x000000ffff137224 */ /* 0x000fe200078e004b */
[----:B------:R-:W2:Y:S01]  /*33c0*/  LDL.LU.64 R82, [R1+0x258] ;  /* 0x0002580001527983 */ /* 0x000ea20000300a00 */
[----:B------:R-:W-:-:S02]  /*33d0*/  IMAD.MOV.U32 R22, RZ, RZ, R72 ;  /* 0x000000ffff167224 */ /* 0x000fc400078e0048 */
[----:B------:R-:W-:Y:S01]  /*33e0*/  IMAD.MOV.U32 R21, RZ, RZ, R73 ;  /* 0x000000ffff157224 */ /* 0x000fe200078e0049 */
[----:B------:R-:W2:Y:S01]  /*33f0*/  LDL.LU.64 R80, [R1+0x250] ;  /* 0x0002500001507983 */ /* 0x000ea20000300a00 */
[----:B------:R-:W-:Y:S02]  /*3400*/  IMAD.MOV.U32 R234, RZ, RZ, R70 ;  /* 0x000000ffffea7224 */ /* 0x000fe400078e0046 */
[----:B------:R-:W-:Y:S01]  /*3410*/  IMAD.MOV.U32 R23, RZ, RZ, R71 ;  /* 0x000000ffff177224 */ /* 0x000fe200078e0047 */
[----:B------:R-:W2:Y:S01]  /*3420*/  LDL.LU.64 R78, [R1+0x248] ;  /* 0x00024800014e7983 */ /* 0x000ea20000300a00 */
[----:B------:R-:W-:Y:S01]  /*3430*/  IMAD.MOV.U32 R232, RZ, RZ, R68 ;  /* 0x000000ffffe87224 */ /* 0x000fe200078e0044 */
[----:B------:R-:W-:Y:S01]  /*3440*/  WARPGROUP.ARRIVE ;  /* 0x00000000000079c5 */ /* 0x000fe20000000000 */
[----:B------:R-:W-:Y:S01]  /*3450*/  IMAD.MOV.U32 R233, RZ, RZ, R69 ;  /* 0x000000ffffe97224 */ /* 0x000fe200078e0045 */
[----:B------:R-:W2:Y:S01]  /*3460*/  LDL.LU.64 R76, [R1+0x240] ;  /* 0x00024000014c7983 */ /* 0x000ea20000300a00 */
[----:B------:R-:W-:-:S02]  /*3470*/  IMAD.MOV.U32 R230, RZ, RZ, R66 ;  /* 0x000000ffffe67224 */ /* 0x000fc400078e0042 */
[----:B------:R-:W-:Y:S01]  /*3480*/  IMAD.MOV.U32 R231, RZ, RZ, R67 ;  /* 0x000000ffffe77224 */ /* 0x000fe200078e0043 */
[----:B------:R-:W2:Y:S01]  /*3490*/  LDL.LU.64 R74, [R1+0x238] ;  /* 0x00023800014a7983 */ /* 0x000ea20000300a00 */
[----:B------:R-:W-:Y:S01]  /*34a0*/  IMAD.MOV.U32 R228, RZ, RZ, R64 ;  /* 0x000000ffffe47224 */ /* 0x000fe200078e0040 */
[----:B------:R-:W-:Y:S01]  /*34b0*/  HGMMA.64x128x16.F32.BF16 R152, gdesc[UR8].tnspA.tnspB, R152, UP0, gsb0 ;  /* 0x61e00000089879f0 */ /* 0x000fe2000b801898 */
        /* <DEDUP_REMOVED lines=46> */
[----:B------:R-:W2:Y:S04]  /*37a0*/  LDL.LU.64 R42, [R1+0x1b8] ;  /* 0x0001b800012a7983 */ /* 0x000ea80000300a00 */
[----:B------:R-:W2:Y:S04]  /*37b0*/  LDL.LU.64 R40, [R1+0x1b0] ;  /* 0x0001b00001287983 */ /* 0x000ea80000300a00 */
[----:B------:R-:W2:Y:S04]  /*37c0*/  LDL.LU.64 R38, [R1+0x1a8] ;  /* 0x0001a80001267983 */ /* 0x000ea80000300a00 */
[----:B------:R-:W2:Y:S04]  /*37d0*/  LDL.LU.64 R36, [R1+0x1a0] ;  /* 0x0001a00001247983 */ /* 0x000ea80000300a00 */
[----:B------:R-:W2:Y:S04]  /*37e0*/  LDL.LU.64 R34, [R1+0x198] ;  /* 0x0001980001227983 */ /* 0x000ea80000300a00 */
[----:B-1----:R-:W2:Y:S04]  /*37f0*/  LDL.LU.64 R32, [R1+0x190] ;  /* 0x0001900001207983 */ /* 0x002ea80000300a00 */
[----:B------:R-:W2:Y:S04]  /*3800*/  LDL.LU.64 R30, [R1+0x188] ;  /* 0x00018800011e7983 */ /* 0x000ea80000300a00 */
[----:B------:R-:W2:Y:S04]  /*3810*/  LDL.LU.64 R28, [R1+0x180] ;  /* 0x00018000011c7983 */ /* 0x000ea80000300a00 */
[----:B------:R-:W2:Y:S04]  /*3820*/  LDL.LU.64 R26, [R1+0x178] ;  /* 0x00017800011a7983 */ /* 0x000ea80000300a00 */
[----:B------:R-:W2:Y:S01]  /*3830*/  LDL.LU.64 R24, [R1+0x170] ;  /* 0x0001700001187983 */ /* 0x000ea20000300a00 */
[----:B------:R-:W-:-:S03]  /*3840*/  WARPGROUP.DEPBAR.LE gsb0, 0x0 ;  /* 0x00008000000079c5 */ /* 0x000fc60000010000 */
        /* <DEDUP_REMOVED lines=14> */
[----:B-1----:R-:W3:Y:S04]  /*3930*/  LDL.LU R188, [R1] ;  /* 0x0000000001bc7983 */ /* 0x002ee80000300800 */
[----:B------:R-:W3:Y:S04]  /*3940*/  LDL.LU R189, [R1+0x4] ;  /* 0x0000040001bd7983 */ /* 0x000ee80000300800 */
[----:B------:R-:W3:Y:S04]  /*3950*/  LDL.LU R190, [R1+0x8] ;  /* 0x0000080001be7983 */ /* 0x000ee80000300800 */
[----:B------:R-:W3:Y:S04]  /*3960*/  LDL.LU R191, [R1+0xc] ;  /* 0x00000c0001bf7983 */ /* 0x000ee80000300800 */
[----:B------:R-:W3:Y:S04]  /*3970*/  LDL.LU R192, [R1+0x10] ;  /* 0x0000100001c07983 */ /* 0x000ee80000300800 */
[----:B------:R-:W3:Y:S04]  /*3980*/  LDL.LU R193, [R1+0x14] ;  /* 0x0000140001c17983 */ /* 0x000ee80000300800 */
[----:B------:R-:W3:Y:S04]  /*3990*/  LDL.LU R194, [R1+0x18] ;  /* 0x0000180001c27983 */ /* 0x000ee80000300800 */
[----:B------:R-:W3:Y:S04]  /*39a0*/  LDL.LU R195, [R1+0x1c] ;  /* 0x00001c0001c37983 */ /* 0x000ee80000300800 */
[----:B------:R-:W3:Y:S04]  /*39b0*/  LDL.LU R196, [R1+0x20] ;  /* 0x0000200001c47983 */ /* 0x000ee80000300800 */
[----:B------:R-:W3:Y:S01]  /*39c0*/  LDL.LU R197, [R1+0x24] ;  /* 0x0000240001c57983 */ /* 0x000ee20000300800 */
[----:B------:R-:W-:Y:S01]  /*39d0*/  UIADD3 UR8, UR7, 0x200, URZ ;  /* 0x0000020007087890 */ /* 0x000fe2000fffe03f */
[----:B------:R-:W-:Y:S01]  /*39e0*/  WARPGROUP.ARRIVE ;  /* 0x00000000000079c5 */ /* 0x000fe20000000000 */
[----:B------:R-:W-:-:S07]  /*39f0*/  UMOV UR9, 0x40000040 ;  /* 0x4000004000097882 */ /* 0x000fce0000000000 */
[----:B------:R-:W-:Y:S01]  /*3a00*/  HGMMA.64x128x16.F32.BF16 R88, gdesc[UR8].tnspA.tnspB, R88, UP0, gsb0 ;  /* 0x61e00000085879f0 */ /* 0x000fe2000b801858 */
[----:B------:R-:W-:Y:S01]  /*3a10*/  UIADD3 UR8, UR7, 0x300, URZ ;  /* 0x0000030007087890 */ /* 0x000fe2000fffe03f */
[----:B------:R-:W-:Y:S01]  /*3a20*/  UMOV UR9, 0x40000040 ;  /* 0x4000004000097882 */ /* 0x000fe20000000000 */
        /* <DEDUP_REMOVED lines=10> */
[----:B------:R-:W-:Y:S01]  /*3ad0*/  IMAD.MOV.U32 R209, RZ, RZ, R241 ;  /* 0x000000ffffd17224 */ /* 0x000fe200078e00f1 */
[----:B------:R-:W-:-:S02]  /*3ae0*/  WARPGROUP.DEPBAR.LE gsb0, 0x0 ;  /* 0x00008000000079c5 */ /* 0x000fc40000010000 */
[----:B--2---:R-:W-:-:S06]  /*3af0*/  WARPGROUP.ARRIVE ;  /* 0x00000000000079c5 */ /* 0x004fcc0000000000 */
[----:B------:R-:W-:Y:S01]  /*3b00*/  HGMMA.64x128x16.F32.BF16 R24, gdesc[UR8].tnspA.tnspB, R24, UP0, gsb0 ;  /* 0x61e00000081879f0 */ /* 0x000fe2000b801818 */
        /* <DEDUP_REMOVED lines=24> */
[----:B------:R-:W-:-:S02]  /*3c90*/  UIADD3 UR8, UR7, 0x80, URZ ;  /* 0x0000008007087890 */ /* 0x000fc4000fffe03f */
[----:B------:R-:W-:Y:S01]  /*3ca0*/  UIADD3 UR10, UR17, 0x80, URZ ;  /* 0x00000080110a7890 */ /* 0x000fe2000fffe03f */
[----:B------:R-:W-:Y:S01]  /*3cb0*/  UMOV UR9, 0x40000040 ;  /* 0x4000004000097882 */ /* 0x000fe20000000000 */
[----:B------:R-:W-:Y:S01]  /*3cc0*/  UMOV UR11, 0x40000040 ;  /* 0x40000040000b7882 */ /* 0x000fe20000000000 */
[----:B------:R-:W-:Y:S02]  /*3cd0*/  WARPGROUP.DEPBAR.LE gsb0, 0x0 ;  /* 0x00008000000079c5 */ /* 0x000fe40000010000 */
[----:B---3--:R-:W-:-:S06]  /*3ce0*/  WARPGROUP.ARRIVE ;  /* 0x00000000000079c5 */ /* 0x008fcc0000000000 */
        /* <DEDUP_REMOVED lines=61> */
[----:B------:R-:W-:Y:S03]  /*40c0*/  HGMMA.64x128x16.F32.BF16 R24, gdesc[UR8].tnspA.tnspB, R24, gsb0 ;  /* 0x61e00000081879f0 */ /* 0x000fe60008001818 */
[----:B------:R-:W-:Y:S02]  /*40d0*/  WARPGROUP.DEPBAR.LE gsb0, 0x0 ;  /* 0x00008000000079c5 */ /* 0x000fe40000010000 */
[----:B--2---:R-:W-:Y:S05]  /*40e0*/  @!P2 BRA `(.L_x_21) ;  /* 0x000000000004a947 */ /* 0x004fea0003800000 */
[----:B------:R-:W-:Y:S01]  /*40f0*/  BPT.TRAP 0x1 ;  /* 0x000000040000795c */ /* 0x000fe20000300000 */
.L_x_21:
[----:B------:R-:W-:Y:S01]  /*4100*/  ISETP.NE.AND P1, PT, R5, RZ, PT ;  /* 0x000000ff0500720c */ /* 0x000fe20003f25270 */
[----:B------:R-:W-:Y:S01]  /*4110*/  IMAD.U32 R0, RZ, RZ, UR5 ;  /* 0x00000005ff007e24 */ /* 0x000fe2000f8e00ff */
[----:B------:R-:W-:-:S11]  /*4120*/  UISETP.GT.U32.AND UP0, UPT, UR15, 0x1, UPT ;  /* 0x000000010f00788c */ /* 0x000fd6000bf04070 */
[----:B------:R-:W-:-:S05]  /*4130*/  @P1 LEA R0, R0, UR6, 0x3 ;  /* 0x0000000600001c11 */ /* 0x000fca000f8e18ff */
[----:B------:R-:W-:-:S05]  /*4140*/  @P1 VIADD R0, R0, 0x36048 ;  /* 0x0003604800001836 */ /* 0x000fca0000000000 */
[----:B------:R-:W-:-:S04]  /*4150*/  @P1 PRMT R0, R6, 0x654, R0 ;  /* 0x0000065406001816 */ /* 0x000fc80000000000 */
[----:B------:R1:W-:Y:S01]  /*4160*/  @P1 SYNCS.ARRIVE.TRANS64.RED.A1T0 RZ, [R0+URZ], RZ ;  /* 0x000000ff00ff19a7 */ /* 0x0003e2000810043f */
[----:B------:R-:W-:-:S13]  /*4170*/  PLOP3.LUT P1, PT, PT, PT, UP0, 0x80, 0x0 ;  /* 0x000000000000781c */ /* 0x000fda0003f2f008 */
[----:B-1----:R-:W-:Y:S05]  /*4180*/  @P1 BRA `(.L_x_22) ;  /* 0x0000000000041947 */ /* 0x002fea0003800000 */
[----:B------:R-:W-:Y:S01]  /*4190*/  BPT.TRAP 0x1 ;  /* 0x000000040000795c */ /* 0x000fe20000300000 */
.L_x_22:
[----:B------:R-:W-:Y:S01]  /*41a0*/  UIADD3 UR4, UR4, 0x1, URZ ;  /* 0x0000000104047890 */ /* 0x000fe2000fffe03f */
[C---:B------:R-:W-:Y:S01]  /*41b0*/  ISETP.GT.AND P1, PT, R3.reuse, 0x1, PT ;  /* 0x000000010300780c */ /* 0x040fe20003f24270 */
[----:B------:R-:W-:Y:S01]  /*41c0*/  UIADD3 UR5, UR5, 0x1, URZ ;  /* 0x0000000105057890 */ /* 0x000fe2000fffe03f */
[----:B------:R-:W-:Y:S01]  /*41d0*/  VIADD R3, R3, 0xffffffff ;  /* 0xffffffff03037836 */ /* 0x000fe20000000000 */
[----:B------:R-:W-:Y:S02]  /*41e0*/  UISETP.NE.AND UP0, UPT, UR4, 0x9, UPT ;  /* 0x000000090400788c */ /* 0x000fe4000bf05270 */
[----:B------:R-:W-:Y:S02]  /*41f0*/  UISETP.NE.AND UP1, UPT, UR5, 0x9, UPT ;  /* 0x000000090500788c */ /* 0x000fe4000bf25270 */
[----:B------:R-:W-:Y:S02]  /*4200*/  USEL UR6, URZ, 0x1, UP0 ;  /* 0x000000013f067887 */ /* 0x000fe40008000000 */
[----:B------:R-:W-:-:S02]  /*4210*/  USEL UR4, UR4, URZ, UP0 ;  /* 0x0000003f04047287 */ /* 0x000fc40008000000 */
[----:B------:R-:W-:Y:S02]  /*4220*/  USEL UR5, UR5, URZ, UP1 ;  /* 0x0000003f05057287 */ /* 0x000fe40008800000 */
[----:B------:R-:W-:Y:S01]  /*4230*/  UPLOP3.LUT UP0, UPT, UPT, UPT, UPT, 0x80, 0x0 ;  /* 0x000000000000789c */ /* 0x000fe20003f0f070 */
[----:B------:R-:W-:Y:S01]  /*4240*/  LOP3.LUT R4, R4, UR6, RZ, 0x3c, !PT ;  /* 0x0000000604047c12 */ /* 0x000fe2000f8e3cff */
[----:B------:R-:W-:Y:S09]  /*4250*/  @P1 BRA `(.L_x_23) ;  /* 0xffffffe800881947 */ /* 0x000ff2000383ffff */
.L_x_18:
[----:B------:R-:W-:Y:S05]  /*4260*/  @!P0 BRA `(.L_x_24) ;  /* 0x0000000000608947 */ /* 0x000fea0003800000 */
[----:B------:R-:W-:-:S04]  /*4270*/  ULOP3.LUT UR4, UR15, 0x1, URZ, 0xfc, !UPT ;  /* 0x000000010f047892 */ /* 0x000fc8000f8efc3f */
[----:B------:R-:W-:-:S06]  /*4280*/  UISETP.NE.AND UP0, UPT, UR4, 0x3, UPT ;  /* 0x000000030400788c */ /* 0x000fcc000bf05270 */
[----:B------:R-:W-:-:S13]  /*4290*/  PLOP3.LUT P0, PT, PT, PT, UP0, 0x80, 0x0 ;  /* 0x000000000000781c */ /* 0x000fda0003f0f008 */
[----:B------:R-:W-:Y:S05]  /*42a0*/  @!P0 BRA `(.L_x_25) ;  /* 0x0000000000048947 */ /* 0x000fea0003800000 */
[----:B------:R-:W-:Y:S01]  /*42b0*/  BPT.TRAP 0x1 ;  /* 0x000000040000795c */ /* 0x000fe20000300000 */
.L_x_25:
[----:B------:R-:W-:Y:S01]  /*42c0*/  ISETP.NE.AND P0, PT, R5, RZ, PT ;  /* 0x000000ff0500720c */ /* 0x000fe20003f05270 */
[----:B------:R-:W-:-:S12]  /*42d0*/  BSSY B0, `(.L_x_26) ;  /* 0x000000d000007945 */ /* 0x000fd80003800000 */
[----:B------:R-:W-:Y:S05]  /*42e0*/  @!P0 BRA `(.L_x_27) ;  /* 0x00000000002c8947 */ /* 0x000fea0003800000 */
[----:B------:R-:W1:Y:S01]  /*42f0*/  S2UR UR6, SR_CgaCtaId ;  /* 0x00000000000679c3 */ /* 0x000e620000008800 */
[----:B------:R-:W-:-:S04]  /*4300*/  UIMAD.WIDE.U32 UR4, UR47, 0x38e38e39, URZ ;  /* 0x38e38e392f0478a5 */ /* 0x000fc8000f8e003f */
[----:B------:R-:W-:-:S03]  /*4310*/  USHF.R.U32.HI UR4, URZ, 0x1, UR5 ;  /* 0x000000013f047899 */ /* 0x000fc60008011605 */
[----:B------:R-:W-:Y:S01]  /*4320*/  UMOV UR5, 0x400 ;  /* 0x0000040000057882 */ /* 0x000fe20000000000 */
[----:B------:R-:W-:Y:S02]  /*4330*/  UIMAD UR4, UR4, -0x9, UR47 ;  /* 0xfffffff7040478a4 */ /* 0x000fe4000f8e022f */
[----:B-1----:R-:W-:-:S04]  /*4340*/  ULEA UR5, UR6, UR5, 0x18 ;  /* 0x0000000506057291 */ /* 0x002fc8000f8ec03f */
[----:B------:R-:W-:-:S04]  /*4350*/  ULEA UR4, UR4, UR5, 0x3 ;  /* 0x0000000504047291 */ /* 0x000fc8000f8e183f */
[----:B------:R-:W-:-:S06]  /*4360*/  UIADD3 UR4, UR4, 0x36048, URZ ;  /* 0x0003604804047890 */ /* 0x000fcc000fffe03f */
[----:B------:R-:W-:-:S05]  /*4370*/  IMAD.U32 R0, RZ, RZ, UR4 ;  /* 0x00000004ff007e24 */ /* 0x000fca000f8e00ff */
[----:B------:R-:W-:-:S04]  /*4380*/  PRMT R6, R6, 0x654, R0 ;  /* 0x0000065406067816 */ /* 0x000fc80000000000 */
[----:B------:R1:W-:Y:S03]  /*4390*/  SYNCS.ARRIVE.TRANS64.RED.A1T0 RZ, [R6+URZ], RZ ;  /* 0x000000ff06ff79a7 */ /* 0x0003e6000810043f */
.L_x_27:
[----:B------:R-:W-:Y:S05]  /*43a0*/  BSYNC B0 ;  /* 0x0000000000007941 */ /* 0x000fea0003800000 */
.L_x_26:
[----:B------:R-:W-:-:S06]  /*43b0*/  UISETP.GT.U32.AND UP0, UPT, UR15, 0x1, UPT ;  /* 0x000000010f00788c */ /* 0x000fcc000bf04070 */
[----:B------:R-:W-:-:S13]  /*43c0*/  PLOP3.LUT P0, PT, PT, PT, UP0, 0x80, 0x0 ;  /* 0x000000000000781c */ /* 0x000fda0003f0f008 */
[----:B------:R-:W-:Y:S05]  /*43d0*/  @P0 BRA `(.L_x_24) ;  /* 0x0000000000040947 */ /* 0x000fea0003800000 */
[----:B------:R-:W-:Y:S01]  /*43e0*/  BPT.TRAP 0x1 ;  /* 0x000000040000795c */ /* 0x000fe20000300000 */
.L_x_24:
[----:B-1----:R-:W1:Y:S01]  /*43f0*/  S2R R6, SR_CTAID.X ;  /* 0x0000000000067919 */ /* 0x002e620000002500 */
[-C--:B------:R-:W-:Y:S01]  /*4400*/  LEA.HI R0, R8, R7.reuse, RZ, 0x2 ;  /* 0x0000000708007211 */ /* 0x080fe200078f10ff */
[----:B------:R-:W-:Y:S01]  /*4410*/  ULDC.64 UR6, c[0x0][0x280] ;  /* 0x0000a00000067ab9 */ /* 0x000fe20000000a00 */
[----:B------:R-:W-:Y:S01]  /*4420*/  ULDC.64 UR18, c[0x0][0x658] ;  /* 0x0001960000127ab9 */ /* 0x000fe20000000a00 */
[----:B------:R-:W-:Y:S01]  /*4430*/  USHF.L.U32 UR17, UR44, 0x7, URZ ;  /* 0x000000072c117899 */ /* 0x000fe2000800063f */
[--C-:B------:R-:W-:Y:S01]  /*4440*/  SHF.R.S32.HI R2, RZ, 0x2, R0.reuse ;  /* 0x00000002ff027819 */ /* 0x100fe20000011400 */
[----:B------:R-:W-:Y:S01]  /*4450*/  USHF.R.S32.HI UR8, URZ, 0x1f, UR45 ;  /* 0x0000001f3f087899 */ /* 0x000fe2000801142d */
[----:B------:R-:W-:Y:S01]  /*4460*/  SHF.R.S32.HI R3, RZ, 0x1f, R0 ;  /* 0x0000001fff037819 */ /* 0x000fe20000011400 */
[----:B------:R-:W-:Y:S01]  /*4470*/  USHF.R.S32.HI UR20, URZ, 0x1f, UR17 ;  /* 0x0000001f3f147899 */ /* 0x000fe20008011411 */
[----:B------:R-:W-:Y:S01]  /*4480*/  LOP3.LUT R4, R0, 0xfffffffc, RZ, 0xc0, !PT ;  /* 0xfffffffc00047812 */ /* 0x000fe200078ec0ff */
[----:B------:R-:W-:Y:S01]  /*4490*/  ULDC.64 UR4, c[0x0][0x660] ;  /* 0x0001980000047ab9 */ /* 0x000fe20000000a00 */
[----:B------:R-:W-:Y:S01]  /*44a0*/  LEA.HI R3, R3, R2, RZ, 0x3 ;  /* 0x0000000203037211 */ /* 0x000fe200078f18ff */
[----:B------:R-:W-:Y:S01]  /*44b0*/  USHF.R.S32.HI UR9, URZ, 0x1f, UR23 ;  /* 0x0000001f3f097899 */ /* 0x000fe20008011417 */
[----:B------:R-:W-:Y:S01]  /*44c0*/  LEA.HI R0, R8, R7, RZ, 0x5 ;  /* 0x0000000708007211 */ /* 0x000fe200078f28ff */
[----:B------:R-:W-:Y:S01]  /*44d0*/  IMAD.IADD R4, R7, 0x1, -R4 ;  /* 0x0000000107047824 */ /* 0x000fe200078e0a04 */
[----:B------:R-:W-:-:S02]  /*44e0*/  LOP3.LUT R3, R3, 0xfffffff8, RZ, 0xc0, !PT ;  /* 0xfffffff803037812 */ /* 0x000fc400078ec0ff */
[----:B------:R-:W-:Y:S01]  /*44f0*/  SHF.R.S32.HI R0, RZ, 0x5, R0 ;  /* 0x00000005ff007819 */ /* 0x000fe20000011400 */
[----:B------:R-:W-:Y:S02]  /*4500*/  IMAD.SHL.U32 R12, R4, 0x2, RZ ;  /* 0x00000002040c7824 */ /* 0x000fe400078e00ff */
[----:B------:R-:W-:-:S03]  /*4510*/  IMAD.IADD R2, R2, 0x1, -R3 ;  /* 0x0000000102027824 */ /* 0x000fc600078e0a03 */
[----:B------:R-:W-:Y:S02]  /*4520*/  SHF.R.S32.HI R13, RZ, 0x1f, R12 ;  /* 0x0000001fff0d7819 */ /* 0x000fe4000001140c */
[----:B------:R-:W-:-:S03]  /*4530*/  SHF.R.S32.HI R3, RZ, 0x1f, R2 ;  /* 0x0000001fff037819 */ /* 0x000fc60000011402 */
[----:B------:R-:W-:-:S04]  /*4540*/  IMAD.WIDE R14, R0, 0x10, R2 ;  /* 0x00000010000e7825 */ /* 0x000fc800078e0202 */
[C---:B-1----:R-:W-:Y:S02]  /*4550*/  IMAD.SHL.U32 R5, R6.reuse, 0x100, RZ ;  /* 0x0000010006057824 */ /* 0x042fe400078e00ff */
[----:B------:R-:W-:-:S03]  /*4560*/  IMAD.WIDE R14, R6, 0x100, R14 ;  /* 0x00000100060e7825 */ /* 0x000fc600078e020e */
[----:B------:R-:W-:Y:S01]  /*4570*/  ISETP.GE.AND P0, PT, R5, UR6, PT ;  /* 0x0000000605007c0c */ /* 0x000fe2000bf06270 */
[----:B------:R-:W-:Y:S02]  /*4580*/  IMAD R0, R0, -0x10, -R5 ;  /* 0xfffffff000007824 */ /* 0x000fe400078e0a05 */
[----:B------:R-:W-:-:S03]  /*4590*/  IMAD R5, R15, UR18, RZ ;  /* 0x000000120f057c24 */ /* 0x000fc6000f8e02ff */
[----:B------:R-:W-:Y:S01]  /*45a0*/  IADD3 R0, R0, UR6, -R2 ;  /* 0x0000000600007c10 */ /* 0x000fe2000fffe802 */
[----:B------:R-:W-:-:S04]  /*45b0*/  IMAD.WIDE.U32 R2, R14, UR18, R12 ;  /* 0x000000120e027c25 */ /* 0x000fc8000f8e000c */
[----:B------:R-:W-:Y:S01]  /*45c0*/  IMAD R5, R14, UR19, R5 ;  /* 0x000000130e057c24 */ /* 0x000fe2000f8e0205 */
[----:B------:R-:W-:-:S04]  /*45d0*/  IADD3 R2, P1, R2, UR17, RZ ;  /* 0x0000001102027c10 */ /* 0x000fc8000ff3e0ff */
[----:B------:R-:W-:Y:S01]  /*45e0*/  IADD3.X R3, R3, UR20, R5, P1, !PT ;  /* 0x0000001403037c10 */ /* 0x000fe20008ffe405 */
[----:B------:R-:W-:Y:S01]  /*45f0*/  IMAD.U32 R5, RZ, RZ, UR4 ;  /* 0x00000004ff057e24 */ /* 0x000fe2000f8e00ff */
[----:B------:R-:W-:-:S03]  /*4600*/  UIMAD UR4, UR8, UR4, URZ ;  /* 0x00000004080472a4 */ /* 0x000fc6000f8e023f */
[----:B------:R-:W-:Y:S01]  /*4610*/  IMAD.WIDE.U32 R2, R5, UR45, R2 ;  /* 0x0000002d05027c25 */ /* 0x000fe2000f8e0002 */
[----:B------:R-:W-:-:S06]  /*4620*/  UIMAD UR4, UR45, UR5, UR4 ;  /* 0x000000052d0472a4 */ /* 0x000fcc000f8e0204 */
[----:B------:R-:W-:Y:S01]  /*4630*/  VIADD R3, R3, UR4 ;  /* 0x0000000403037c36 */ /* 0x000fe20008000000 */
[----:B------:R-:W-:Y:S02]  /*4640*/  ULDC.64 UR4, c[0x0][0x670] ;  /* 0x00019c0000047ab9 */ /* 0x000fe40000000a00 */
[----:B------:R-:W-:Y:S01]  /*4650*/  IMAD.U32 R5, RZ, RZ, UR4 ;  /* 0x00000004ff057e24 */ /* 0x000fe2000f8e00ff */
[----:B------:R-:W-:-:S03]  /*4660*/  UIMAD UR4, UR9, UR4, URZ ;  /* 0x00000004090472a4 */ /* 0x000fc6000f8e023f */
[----:B------:R-:W-:Y:S01]  /*4670*/  IMAD.WIDE.U32 R2, R5, UR23, R2 ;  /* 0x0000001705027c25 */ /* 0x000fe2000f8e0002 */
[----:B------:R-:W-:-:S03]  /*4680*/  UIMAD UR4, UR23, UR5, UR4 ;  /* 0x00000005170472a4 */ /* 0x000fc6000f8e0204 */
[----:B------:R-:W-:-:S03]  /*4690*/  IMAD.MOV.U32 R6, RZ, RZ, R2 ;  /* 0x000000ffff067224 */ /* 0x000fc600078e0002 */
[----:B------:R-:W-:Y:S01]  /*46a0*/  VIADD R7, R3, UR4 ;  /* 0x0000000403077c36 */ /* 0x000fe20008000000 */
[----:B------:R-:W-:Y:S02]  /*46b0*/  ULDC.64 UR4, c[0x0][0x668] ;  /* 0x00019a0000047ab9 */ /* 0x000fe40000000a00 */
[----:B------:R-:W-:-:S04]  /*46c0*/  IMAD.U32 R2, RZ, RZ, UR4 ;  /* 0x00000004ff027e24 */ /* 0x000fc8000f8e00ff */
[----:B------:R-:W-:Y:S01]  /*46d0*/  IMAD.WIDE.U32 R6, R2, UR46, R6 ;  /* 0x0000002e02067c25 */ /* 0x000fe2000f8e0006 */
[----:B------:R-:W-:Y:S06]  /*46e0*/  @P0 EXIT ;  /* 0x000000000000094d */ /* 0x000fec0003800000 */
[----:B------:R-:W-:Y:S02]  /*46f0*/  ULDC UR6, c[0x0][0x288] ;  /* 0x0000a20000067ab9 */ /* 0x000fe40000000800 */
[----:B------:R-:W-:-:S04]  /*4700*/  UISETP.GE.AND UP0, UPT, UR45, UR6, UPT ;  /* 0x000000062d00728c */ /* 0x000fc8000bf06270 */
[----:B------:R-:W-:-:S06]  /*4710*/  UISETP.GE.OR UP0, UPT, UR17, UR7, UP0 ;  /* 0x000000071100728c */ /* 0x000fcc0008706670 */
[----:B------:R-:W-:-:S13]  /*4720*/  PLOP3.LUT P0, PT, PT, PT, UP0, 0x80, 0x0 ;  /* 0x000000000000781c */ /* 0x000fda0003f0f008 */
[----:B------:R-:W-:Y:S05]  /*4730*/  @P0 EXIT ;  /* 0x000000000000094d */ /* 0x000fea0003800000 */
[----:B------:R-:W-:Y:S02]  /*4740*/  ULDC UR6, c[0x0][0x28c] ;  /* 0x0000a30000067ab9 */ /* 0x000fe40000000800 */
[----:B------:R-:W-:-:S03]  /*4750*/  UISETP.GE.AND UP0, UPT, UR46, UR6, UPT ;  /* 0x000000062e00728c */ /* 0x000fc6000bf06270 */
[----:B------:R-:W-:Y:S02]  /*4760*/  ULDC UR6, c[0x0][0x290] ;  /* 0x0000a40000067ab9 */ /* 0x000fe40000000800 */
[----:B------:R-:W-:Y:S02]  /*4770*/  UISETP.GE.OR UP0, UPT, UR23, UR6, UP0 ;  /* 0x000000061700728c */ /* 0x000fe40008706670 */
[----:B------:R-:W-:-:S04]  /*4780*/  USHF.R.S32.HI UR6, URZ, 0x1f, UR46 ;  /* 0x0000001f3f067899 */ /* 0x000fc8000801142e */
[----:B------:R-:W-:-:S13]  /*4790*/  PLOP3.LUT P0, PT, PT, PT, UP0, 0x80, 0x0 ;  /* 0x000000000000781c */ /* 0x000fda0003f0f008 */
[----:B------:R-:W-:Y:S05]  /*47a0*/  @P0 EXIT ;  /* 0x000000000000094d */ /* 0x000fea0003800000 */
[----:B------:R-:W-:Y:S01]  /*47b0*/  IMAD.MOV.U32 R3, RZ, RZ, -0x2 ;  /* 0xfffffffeff037424 */ /* 0x000fe200078e00ff */
[----:B------:R-:W-:Y:S01]  /*47c0*/  FSETP.NEU.AND P1, PT, RZ, UR16, PT ;  /* 0x00000010ff007c0b */ /* 0x000fe2000bf2d000 */
[----:B------:R-:W-:Y:S02]  /*47d0*/  UIMAD UR4, UR6, UR4, URZ ;  /* 0x00000004060472a4 */ /* 0x000fe4000f8e023f */
[----:B------:R-:W-:Y:S01]  /*47e0*/  IMAD R3, R4, R3, UR7 ;  /* 0x0000000704037e24 */ /* 0x000fe2000f8e0203 */
[----:B------:R-:W-:Y:S01]  /*47f0*/  ULDC.64 UR10, c[0x0][0x640] ;  /* 0x00019000000a7ab9 */ /* 0x000fe20000000a00 */
[----:B------:R-:W-:Y:S02]  /*4800*/  UIMAD UR5, UR46, UR5, UR4 ;  /* 0x000000052e0572a4 */ /* 0x000fe4000f8e0204 */
[----:B------:R-:W-:Y:S01]  /*4810*/  VIADD R3, R3, -UR17 ;  /* 0x8000001103037c36 */ /* 0x000fe20008000000 */
[----:B------:R-:W-:Y:S02]  /*4820*/  UIMAD UR4, UR6, UR10, URZ ;  /* 0x0000000a060472a4 */ /* 0x000fe4000f8e023f */
[----:B------:R-:W-:Y:S01]  /*4830*/  USHF.L.U64.HI UR15, UR18, 0x6, UR19 ;  /* 0x00000006120f7899 */ /* 0x000fe20008010213 */
[----:B------:R-:W-:Y:S01]  /*4840*/  VIADD R2, R7, UR5 ;  /* 0x0000000507027c36 */ /* 0x000fe20008000000 */
[----:B------:R-:W-:Y:S01]  /*4850*/  UIMAD UR4, UR46, UR11, UR4 ;  /* 0x0000000b2e0472a4 */ /* 0x000fe2000f8e0204 */
[----:B------:R-:W-:Y:S01]  /*4860*/  ISETP.GT.AND P5, PT, R3, RZ, PT ;  /* 0x000000ff0300720c */ /* 0x000fe20003fa4270 */
[----:B------:R-:W-:-:S02]  /*4870*/  USHF.L.U32 UR11, UR18, 0x6, URZ ;  /* 0x00000006120b7899 */ /* 0x000fc4000800063f */
[----:B------:R-:W-:Y:S01]  /*4880*/  USHF.L.U64.HI UR7, UR18, 0x3, UR19 ;  /* 0x0000000312077899 */ /* 0x000fe20008010213 */
[----:B------:R-:W-:Y:S01]  /*4890*/  ISETP.GT.AND P0, PT, R0, RZ, P5 ;  /* 0x000000ff0000720c */ /* 0x000fe20002f04270 */
[----:B------:R-:W-:Y:S01]  /*48a0*/  USHF.L.U32 UR6, UR18, 0x3, URZ ;  /* 0x0000000312067899 */ /* 0x000fe2000800063f */
[----:B------:R-:W-:Y:S11]  /*48b0*/  @!P1 BRA `(.L_x_28) ;  /* 0x000000d0001c9947 */ /* 0x000ff60003800000 */
[----:B------:R-:W-:Y:S01]  /*48c0*/  ULDC.64 UR24, c[0x0][0x650] ;  /* 0x0001940000187ab9 */ /* 0x000fe20000000a00 */
[----:B------:R-:W-:Y:S01]  /*48d0*/  ULDC.64 UR28, c[0x0][0x638] ;  /* 0x00018e00001c7ab9 */ /* 0x000fe20000000a00 */
[C---:B------:R-:W-:Y:S01]  /*48e0*/  LEA R4, P1, R6.reuse, UR24, 0x1 ;  /* 0x0000001806047c11 */ /* 0x040fe2000f8208ff */
[----:B------:R-:W-:Y:S01]  /*48f0*/  ULDC.64 UR30, c[0x0][0x648] ;  /* 0x00019200001e7ab9 */ /* 0x000fe20000000a00 */
[----:B------:R-:W-:Y:S01]  /*4900*/  ULDC.64 UR26, c[0x0][0x630] ;  /* 0x00018c00001a7ab9 */ /* 0x000fe20000000a00 */
[----:B------:R-:W2:Y:S01]  /*4910*/  LDL.LU R10, [R1] ;  /* 0x00000000010a7983 */ /* 0x000ea20000300800 */
[----:B------:R-:W-:Y:S01]  /*4920*/  LEA.HI.X R5, R6, UR25, R2, 0x1, P1 ;  /* 0x0000001906057c11 */ /* 0x000fe200088f0c02 */
[----:B------:R-:W-:Y:S01]  /*4930*/  UIMAD UR5, UR8, UR28, URZ ;  /* 0x0000001c080572a4 */ /* 0x000fe2000f8e023f */
[----:B------:R-:W-:Y:S01]  /*4940*/  IADD3 R6, P1, R12, UR17, RZ ;  /* 0x000000110c067c10 */ /* 0x000fe2000ff3e0ff */
[----:B------:R-:W-:Y:S01]  /*4950*/  IMAD.U32 R21, RZ, RZ, UR28 ;  /* 0x0000001cff157e24 */ /* 0x000fe2000f8e00ff */
[----:B------:R-:W-:Y:S01]  /*4960*/  ULDC.64 UR24, c[0x0][0x628] ;  /* 0x00018a0000187ab9 */ /* 0x000fe20000000a00 */
[----:B------:R-:W-:Y:S01]  /*4970*/  UIMAD UR8, UR45, UR29, UR5 ;  /* 0x0000001d2d0872a4 */ /* 0x000fe2000f8e0205 */
[----:B------:R-:W-:Y:S01]  /*4980*/  IADD3.X R7, R13, UR20, RZ, P1, !PT ;  /* 0x000000140d077c10 */ /* 0x000fe20008ffe4ff */
[----:B------:R-:W-:-:S02]  /*4990*/  UIMAD UR5, UR9, UR30, URZ ;  /* 0x0000001e090572a4 */ /* 0x000fc4000f8e023f */
[----:B------:R-:W-:Y:S02]  /*49a0*/  IMAD.U32 R20, RZ, RZ, UR30 ;  /* 0x0000001eff147e24 */ /* 0x000fe4000f8e00ff */
[----:B------:R-:W-:Y:S01]  /*49b0*/  IMAD R23, R15, UR26, RZ ;  /* 0x0000001a0f177c24 */ /* 0x000fe2000f8e02ff */
[----:B------:R-:W-:Y:S01]  /*49c0*/  UIMAD UR9, UR23, UR31, UR5 ;  /* 0x0000001f170972a4 */ /* 0x000fe2000f8e0205 */
[----:B------:R-:W-:-:S04]  /*49d0*/  IMAD.WIDE.U32 R6, R21, UR45, R6 ;  /* 0x0000002d15067c25 */ /* 0x000fc8000f8e0006 */
[----:B------:R-:W-:Y:S02]  /*49e0*/  VIADD R7, R7, UR8 ;  /* 0x0000000807077c36 */ /* 0x000fe40008000000 */
[----:B------:R-:W-:Y:S02]  /*49f0*/  IMAD R23, R14, UR27, R23 ;  /* 0x0000001b0e177c24 */ /* 0x000fe4000f8e0217 */
[----:B------:R-:W-:-:S04]  /*4a00*/  IMAD.WIDE.U32 R6, R20, UR23, R6 ;  /* 0x0000001714067c25 */ /* 0x000fc8000f8e0006 */
[----:B------:R-:W-:Y:S02]  /*4a10*/  VIADD R19, R7, UR9 ;  /* 0x0000000907137c36 */ /* 0x000fe40008000000 */
[----:B------:R-:W-:Y:S02]  /*4a20*/  IMAD.U32 R7, RZ, RZ, UR10 ;  /* 0x0000000aff077e24 */ /* 0x000fe4000f8e00ff */
[----:B------:R-:W-:-:S04]  /*4a30*/  IMAD.MOV.U32 R18, RZ, RZ, R6 ;  /* 0x000000ffff127224 */ /* 0x000fc800078e0006 */
[----:B------:R-:W-:-:S04]  /*4a40*/  IMAD.WIDE.U32 R18, R7, UR46, R18 ;  /* 0x0000002e07127c25 */ /* 0x000fc8000f8e0012 */
[----:B------:R-:W-:Y:S02]  /*4a50*/  VIADD R17, R19, UR4 ;  /* 0x0000000413117c36 */ /* 0x000fe40008000000 */
[----:B------:R-:W-:-:S04]  /*4a60*/  IMAD.MOV.U32 R16, RZ, RZ, R18 ;  /* 0x000000ffff107224 */ /* 0x000fc800078e0012 */
[----:B------:R-:W-:-:S04]  /*4a70*/  IMAD.WIDE.U32 R6, R14, UR26, R16 ;  /* 0x0000001a0e067c25 */ /* 0x000fc8000f8e0010 */
[----:B------:R-:W-:Y:S01]  /*4a80*/  IMAD.IADD R7, R7, 0x1, R23 ;  /* 0x0000000107077824 */ /* 0x000fe200078e0217 */
[----:B------:R-:W-:-:S04]  /*4a90*/  LEA R8, P1, R6, UR24, 0x1 ;  /* 0x0000001806087c11 */ /* 0x000fc8000f8208ff */
[----:B------:R-:W-:-:S05]  /*4aa0*/  LEA.HI.X R9, R6, UR25, R7, 0x1, P1 ;  /* 0x0000001906097c11 */ /* 0x000fca00088f0c07 */
[----:B------:R-:W3:Y:S01]  /*4ab0*/  @P0 LDG.E.LTC128B.U16 R22, desc[UR12][R8.64] ;  /* 0x0000000c08160981 */ /* 0x000ee2000c1e1520 */
[----:B------:R-:W-:Y:S01]  /*4ac0*/  UIMAD.WIDE.U32 UR46, UR46, UR10, URZ ;  /* 0x0000000a2e2e72a5 */ /* 0x000fe2000f8e003f */
[----:B------:R-:W-:Y:S01]  /*4ad0*/  IMAD.U32 R226, RZ, RZ, UR26 ;  /* 0x0000001affe27e24 */ /* 0x000fe2000f8e00ff */
[----:B------:R-:W-:Y:S01]  /*4ae0*/  ISETP.GT.AND P3, PT, R3, 0x1, PT ;  /* 0x000000010300780c */ /* 0x000fe20003f64270 */
[----:B------:R-:W-:Y:S01]  /*4af0*/  BSSY B0, `(.L_x_29) ;  /* 0x0000017000007945 */ /* 0x000fe20003800000 */
[----:B------:R-:W-:Y:S01]  /*4b00*/  UIADD3 UR5, UR47, UR4, URZ ;  /* 0x000000042f057290 */ /* 0x000fe2000fffe03f */
[----:B------:R-:W-:Y:S02]  /*4b10*/  LOP3.LUT R2, R2, 0xfffffffd, RZ, 0xc0, !PT ;  /* 0xfffffffd02027812 */ /* 0x000fe400078ec0ff */
[----:B------:R-:W-:-:S08]  /*4b20*/  UMOV UR4, UR46 ;  /* 0x0000002e00047c82 */ /* 0x000fd00008000000 */
[----:B------:R-:W-:Y:S01]  /*4b30*/  @P3 LOP3.LUT R2, R2, 0x2, RZ, 0xfc, !PT ;  /* 0x0000000202023812 */ /* 0x000fe200078efcff */
[----:B---3--:R-:W-:-:S04]  /*4b40*/  IMAD.U32 R6, R22, 0x10000, RZ ;  /* 0x0001000016067824 */ /* 0x008fc800078e00ff */
[----:B------:R-:W-:-:S04]  /*4b50*/  FMUL R6, R6, UR16 ;  /* 0x0000001006067c20 */ /* 0x000fc80008400000 */
[----:B--2---:R-:W-:-:S05]  /*4b60*/  FFMA R6, R10, UR14, R6 ;  /* 0x0000000e0a067c23 */ /* 0x004fca0008000006 */
[----:B------:R-:W-:-:S05]  /*4b70*/  F2FP.BF16.F32.PACK_AB R6, RZ, R6 ;  /* 0x00000006ff06723e */ /* 0x000fca00000010ff */
[----:B------:R1:W-:Y:S02]  /*4b80*/  @P0 STG.E.U16 desc[UR12][R4.64], R6 ;  /* 0x0000000604000986 */ /* 0x0003e4000c10150c */
[----:B-1----:R-:W-:-:S04]  /*4b90*/  IMAD.WIDE.U32 R6, R14, R226, UR4 ;  /* 0x000000040e067e25 */ /* 0x002fc8000f8e00e2 */
[----:B------:R-:W-:Y:S02]  /*4ba0*/  IMAD.IADD R7, R23, 0x1, R7 ;  /* 0x0000000117077824 */ /* 0x000fe400078e0207 */
[----:B------:R-:W-:-:S04]  /*4bb0*/  IMAD.WIDE.U32 R6, R20, UR23, R6 ;  /* 0x0000001714067c25 */ /* 0x000fc8000f8e0006 */
[----:B------:R-:W-:Y:S02]  /*4bc0*/  VIADD R7, R7, UR9 ;  /* 0x0000000907077c36 */ /* 0x000fe40008000000 */
[----:B------:R-:W-:-:S04]  /*4bd0*/  IMAD.WIDE.U32 R6, R21, UR45, R6 ;  /* 0x0000002d15067c25 */ /* 0x000fc8000f8e0006 */
[----:B------:R-:W-:Y:S01]  /*4be0*/  VIADD R7, R7, UR8 ;  /* 0x0000000807077c36 */ /* 0x000fe20008000000 */
[----:B------:R-:W-:-:S04]  /*4bf0*/  IADD3 R6, P0, P1, R6, UR17, R12 ;  /* 0x0000001106067c10 */ /* 0x000fc8000f91e00c */
[----:B------:R-:W-:Y:S02]  /*4c00*/  IADD3.X R7, R7, UR20, R13, P0, P1 ;  /* 0x0000001407077c10 */ /* 0x000fe400087e240d */
[----:B------:R-:W-:Y:S02]  /*4c10*/  ISETP.GT.AND P1, PT, R0, RZ, P3 ;  /* 0x000000ff0000720c */ /* 0x000fe40001f24270 */
[----:B------:R-:W-:-:S04]  /*4c20*/  LEA R10, P0, R6, UR24, 0x1 ;  /* 0x00000018060a7c11 */ /* 0x000fc8000f8008ff */
[----:B------:R-:W-:-:S07]  /*4c30*/  LEA.HI.X R11, R6, UR25, R7, 0x1, P0 ;  /* 0x00000019060b7c11 */ /* 0x000fce00080f0c07 */
[----:B------:R-:W-:Y:S05]  /*4c40*/  @!P1 BRA `(.L_x_30) ;  /* 0x0000000000049947 */ /* 0x000fea0003800000 */
[----:B------:R1:W5:Y:S02]  /*4c50*/  LDG.E.LTC128B.U16 R22, desc[UR12][R10.64+0x2] ;  /* 0x0000020c0a167981 */ /* 0x000364000c1e1520 */
.L_x_30:
[----:B------:R-:W-:Y:S05]  /*4c60*/  BSYNC B0 ;  /* 0x0000000000007941 */ /* 0x000fea0003800000 */
.L_x_29:
[----:B------:R-:W2:Y:S01]  /*4c70*/  LDL.LU R7, [R1+0x4] ;  /* 0x0000040001077983 */ /* 0x000ea20000300800 */
[----:B-----5:R-:W-:Y:S01]  /*4c80*/  IMAD.U32 R6, R22, 0x10000, RZ ;  /* 0x0001000016067824 */ /* 0x020fe200078e00ff */
[----:B------:R-:W-:Y:S02]  /*4c90*/  USHF.L.U64.HI UR31, UR26, 0x3, UR27 ;  /* 0x000000031a1f7899 */ /* 0x000fe4000801021b */
[----:B------:R-:W-:Y:S01]  /*4ca0*/  USHF.L.U32 UR30, UR26, 0x3, URZ ;  /* 0x000000031a1e7899 */ /* 0x000fe2000800063f */
[----:B------:R-:W-:Y:S01]  /*4cb0*/  FMUL R6, R6, UR16 ;  /* 0x0000001006067c20 */ /* 0x000fe20008400000 */
[----:B------:R-:W-:Y:S01]  /*4cc0*/  ISETP.GT.AND P2, PT, R0, 0x8, P5 ;  /* 0x000000080000780c */ /* 0x000fe20002f44270 */
[----:B------:R-:W3:Y:S02]  /*4cd0*/  LDL.LU R216, [R1+0x8] ;  /* 0x0000080001d87983 */ /* 0x000ee40000300800 */
[----:B--2---:R-:W-:-:S05]  /*4ce0*/  FFMA R6, R7, UR14, R6 ;  /* 0x0000000e07067c23 */ /* 0x004fca0008000006 */
[----:B------:R-:W-:-:S05]  /*4cf0*/  F2FP.BF16.F32.PACK_AB R6, RZ, R6 ;  /* 0x00000006ff06723e */ /* 0x000fca00000010ff */
[----:B------:R2:W-:Y:S02]  /*4d00*/  @P1 STG.E.U16 desc[UR12][R4.64+0x2], R6 ;  /* 0x0000020604001986 */ /* 0x0005e4000c10150c */
[----:B--2---:R-:W-:-:S04]  /*4d10*/  IMAD.WIDE.U32 R6, R14, R226, UR30 ;  /* 0x0000001e0e067e25 */ /* 0x004fc8000f8e00e2 */
[----:B------:R-:W-:Y:S01]  /*4d20*/  IMAD.IADD R23, R23, 0x1, R7 ;  /* 0x0000000117177824 */ /* 0x000fe200078e0207 */
[----:B------:R-:W-:Y:S02]  /*4d30*/  IADD3 R7, P0, R18, R6, RZ ;  /* 0x0000000612077210 */ /* 0x000fe40007f1e0ff */
[----:B------:R-:W-:-:S03]  /*4d40*/  IADD3 R8, P1, R6, UR46, RZ ;  /* 0x0000002e06087c10 */ /* 0x000fc6000ff3e0ff */
[----:B------:R-:W-:Y:S01]  /*4d50*/  IMAD.X R9, R23, 0x1, R17, P0 ;  /* 0x0000000117097824 */ /* 0x000fe200000e0611 */
[----:B------:R-:W-:-:S04]  /*4d60*/  LEA R6, P0, R7, UR24, 0x1 ;  /* 0x0000001807067c11 */ /* 0x000fc8000f8008ff */
[----:B------:R-:W-:-:S05]  /*4d70*/  LEA.HI.X R7, R7, UR25, R9, 0x1, P0 ;  /* 0x0000001907077c11 */ /* 0x000fca00080f0c09 */
[----:B------:R2:W4:Y:S01]  /*4d80*/  @P2 LDG.E.LTC128B.U16 R22, desc[UR12][R6.64] ;  /* 0x0000000c06162981 */ /* 0x000522000c1e1520 */
[----:B------:R-:W-:Y:S01]  /*4d90*/  USHF.L.U32 UR28, UR6, 0x1, URZ ;  /* 0x00000001061c7899 */ /* 0x000fe2000800063f */
[----:B------:R-:W-:Y:S01]  /*4da0*/  BSSY B0, `(.L_x_31) ;  /* 0x0000016000007945 */ /* 0x000fe20003800000 */
[----:B------:R-:W-:-:S04]  /*4db0*/  USHF.L.U64.HI UR6, UR6, 0x1, UR7 ;  /* 0x0000000106067899 */ /* 0x000fc80008010207 */
[----:B--2---:R-:W-:Y:S01]  /*4dc0*/  IADD3 R6, P0, R4, UR28, RZ ;  /* 0x0000001c04067c10 */ /* 0x004fe2000ff1e0ff */
[----:B----4-:R-:W-:-:S04]  /*4dd0*/  IMAD.U32 R7, R22, 0x10000, RZ ;  /* 0x0001000016077824 */ /* 0x010fc800078e00ff */
[----:B------:R-:W-:-:S04]  /*4de0*/  FMUL R7, R7, UR16 ;  /* 0x0000001007077c20 */ /* 0x000fc80008400000 */
[----:B---3--:R-:W-:-:S05]  /*4df0*/  FFMA R7, R216, UR14, R7 ;  /* 0x0000000ed8077c23 */ /* 0x008fca0008000007 */
[----:B------:R-:W-:-:S04]  /*4e00*/  F2FP.BF16.F32.PACK_AB R7, RZ, R7 ;  /* 0x00000007ff07723e */ /* 0x000fc800000010ff */
[----:B------:R-:W-:Y:S02]  /*4e10*/  PRMT R9, R7, 0x7610, R9 ;  /* 0x0000761007097816 */ /* 0x000fe40000000009 */
[----:B------:R-:W-:-:S05]  /*4e20*/  IADD3.X R7, R5, UR6, RZ, P0, !PT ;  /* 0x0000000605077c10 */ /* 0x000fca00087fe4ff */
[----:B------:R2:W-:Y:S02]  /*4e30*/  @P2 STG.E.U16 desc[UR12][R6.64], R9 ;  /* 0x0000000906002986 */ /* 0x0005e4000c10150c */
[----:B--2---:R-:W-:-:S03]  /*4e40*/  IADD3.X R9, R23, UR5, RZ, P1, !PT ;  /* 0x0000000517097c10 */ /* 0x004fc60008ffe4ff */
[----:B------:R-:W-:-:S04]  /*4e50*/  IMAD.WIDE.U32 R8, R20, UR23, R8 ;  /* 0x0000001714087c25 */ /* 0x000fc8000f8e0008 */
[----:B------:R-:W-:Y:S02]  /*4e60*/  VIADD R9, R9, UR9 ;  /* 0x0000000909097c36 */ /* 0x000fe40008000000 */
[----:B------:R-:W-:-:S04]  /*4e70*/  IMAD.WIDE.U32 R8, R21, UR45, R8 ;  /* 0x0000002d15087c25 */ /* 0x000fc8000f8e0008 */
[----:B------:R-:W-:Y:S01]  /*4e80*/  VIADD R23, R9, UR8 ;  /* 0x0000000809177c36 */ /* 0x000fe20008000000 */
[----:B------:R-:W-:-:S04]  /*4e90*/  IADD3 R9, P0, P1, R8, UR17, R12 ;  /* 0x0000001108097c10 */ /* 0x000fc8000f91e00c */
[----:B------:R-:W-:Y:S02]  /*4ea0*/  IADD3.X R23, R23, UR20, R13, P0, P1 ;  /* 0x0000001417177c10 */ /* 0x000fe400087e240d */
[----:B------:R-:W-:-:S04]  /*4eb0*/  LEA R8, P0, R9, UR24, 0x1 ;  /* 0x0000001809087c11 */ /* 0x000fc8000f8008ff */
[----:B------:R-:W-:Y:S02]  /*4ec0*/  LEA.HI.X R9, R9, UR25, R23, 0x1, P0 ;  /* 0x0000001909097c11 */ /* 0x000fe400080f0c17 */
[----:B------:R-:W-:-:S13]  /*4ed0*/  ISETP.GT.AND P0, PT, R0, 0x8, P3 ;  /* 0x000000080000780c */ /* 0x000fda0001f04270 */
[----:B------:R-:W-:Y:S05]  /*4ee0*/  @!P0 BRA `(.L_x_32) ;  /* 0x0000000000048947 */ /* 0x000fea0003800000 */
[----:B------:R2:W5:Y:S02]  /*4ef0*/  LDG.E.LTC128B.U16 R22, desc[UR12][R8.64+0x2] ;  /* 0x0000020c08167981 */ /* 0x000564000c1e1520 */
.L_x_32:
[----:B------:R-:W-:Y:S05]  /*4f00*/  BSYNC B0 ;  /* 0x0000000000007941 */ /* 0x000fea0003800000 */
.L_x_31:
[----:B------:R-:W3:Y:S01]  /*4f10*/  LDL.LU R216, [R1+0xc] ;  /* 0x00000c0001d87983 */ /* 0x000ee20000300800 */
[----:B-----5:R-:W-:Y:S01]  /*4f20*/  IMAD.U32 R23, R22, 0x10000, RZ ;  /* 0x0001000016177824 */ /* 0x020fe200078e00ff */
[----:B------:R-:W-:Y:S01]  /*4f30*/  ISETP.GT.AND P1, PT, R3, 0x8, PT ;  /* 0x000000080300780c */ /* 0x000fe20003f24270 */
[----:B------:R-:W-:Y:S01]  /*4f40*/  BSSY B0, `(.L_x_33) ;  /* 0x000000a000007945 */ /* 0x000fe20003800000 */
[----:B------:R-:W-:Y:S01]  /*4f50*/  LOP3.LUT R2, R2, 0xfffffffb, RZ, 0xc0, !PT ;  /* 0xfffffffb02027812 */ /* 0x000fe200078ec0ff */
[----:B------:R-:W-:-:S10]  /*4f60*/  FMUL R23, R23, UR16 ;  /* 0x0000001017177c20 */ /* 0x000fd40008400000 */
[----:B------:R-:W-:Y:S01]  /*4f70*/  @P1 LOP3.LUT R2, R2, 0x4, RZ, 0xfc, !PT ;  /* 0x0000000402021812 */ /* 0x000fe200078efcff */
[----:B---3--:R-:W-:-:S05]  /*4f80*/  FFMA R23, R216, UR14, R23 ;  /* 0x0000000ed8177c23 */ /* 0x008fca0008000017 */
[----:B------:R-:W-:-:S05]  /*4f90*/  F2FP.BF16.F32.PACK_AB R23, RZ, R23 ;  /* 0x00000017ff17723e */ /* 0x000fca00000010ff */
[----:B------:R3:W-:Y:S01]  /*4fa0*/  @P0 STG.E.U16 desc[UR12][R6.64+0x2], R23 ;  /* 0x0000021706000986 */ /* 0x0007e2000c10150c */
[----:B------:R-:W-:-:S13]  /*4fb0*/  ISETP.GT.AND P0, PT, R0, RZ, P1 ;  /* 0x000000ff0000720c */ /* 0x000fda0000f04270 */
[----:B---3--:R-:W-:Y:S05]  /*4fc0*/  @!P0 BRA `(.L_x_34) ;  /* 0x0000000000048947 */ /* 0x008fea0003800000 */
[----:B------:R3:W5:Y:S02]  /*4fd0*/  LDG.E.LTC128B.U16 R22, desc[UR12][R10.64+0x10] ;  /* 0x0000100c0a167981 */ /* 0x000764000c1e1520 */
.L_x_34:
[----:B------:R-:W-:Y:S05]  /*4fe0*/  BSYNC B0 ;  /* 0x0000000000007941 */ /* 0x000fea0003800000 */
.L_x_33:
[----:B------:R-:W4:Y:S01]  /*4ff0*/  LDL.LU R216, [R1+0x10] ;  /* 0x0000100001d87983 */ /* 0x000f220000300800 */
[----:B-----5:R-:W-:Y:S01]  /*5000*/  IMAD.U32 R23, R22, 0x10000, RZ ;  /* 0x0001000016177824 */ /* 0x020fe200078e00ff */
[----:B------:R-:W-:Y:S01]  /*5010*/  ISETP.GT.AND P2, PT, R3, 0x9, PT ;  /* 0x000000090300780c */ /* 0x000fe20003f44270 */
[----:B------:R-:W-:Y:S01]  /*5020*/  BSSY B0, `(.L_x_35) ;  /* 0x000000a000007945 */ /* 0x000fe20003800000 */
[----:B------:R-:W-:Y:S01]  /*5030*/  LOP3.LUT R2, R2, 0xfffffff7, RZ, 0xc0, !PT ;  /* 0xfffffff702027812 */ /* 0x000fe200078ec0ff */
[----:B------:R-:W-:-:S10]  /*5040*/  FMUL R23, R23, UR16 ;  /* 0x0000001017177c20 */ /* 0x000fd40008400000 */
[----:B------:R-:W-:Y:S01]  /*5050*/  @P2 LOP3.LUT R2, R2, 0x8, RZ, 0xfc, !PT ;  /* 0x0000000802022812 */ /* 0x000fe200078efcff */
[----:B----4-:R-:W-:-:S05]  /*5060*/  FFMA R23, R216, UR14, R23 ;  /* 0x0000000ed8177c23 */ /* 0x010fca0008000017 */
[----:B------:R-:W-:-:S05]  /*5070*/  F2FP.BF16.F32.PACK_AB R23, RZ, R23 ;  /* 0x00000017ff17723e */ /* 0x000fca00000010ff */
[----:B------:R4:W-:Y:S01]  /*5080*/  @P0 STG.E.U16 desc[UR12][R4.64+0x10], R23 ;  /* 0x0000101704000986 */ /* 0x0009e2000c10150c */
[----:B------:R-:W-:-:S13]  /*5090*/  ISETP.GT.AND P0, PT, R0, RZ, P2 ;  /* 0x000000ff0000720c */ /* 0x000fda0001704270 */
[----:B----4-:R-:W-:Y:S05]  /*50a0*/  @!P0 BRA `(.L_x_36) ;  /* 0x0000000000048947 */ /* 0x010fea0003800000 */
[----:B------:R4:W5:Y:S02]  /*50b0*/  LDG.E.LTC128B.U16 R22, desc[UR12][R10.64+0x12] ;  /* 0x0000120c0a167981 */ /* 0x000964000c1e1520 */
.L_x_36:
[----:B------:R-:W-:Y:S05]  /*50c0*/  BSYNC B0 ;  /* 0x0000000000007941 */ /* 0x000fea0003800000 */
.L_x_35:
[----:B------:R-:W2:Y:S01]  /*50d0*/  LDL.LU R216, [R1+0x14] ;  /* 0x0000140001d87983 */ /* 0x000ea20000300800 */
[----:B-----5:R-:W-:Y:S01]  /*50e0*/  IMAD.U32 R23, R22, 0x10000, RZ ;  /* 0x0001000016177824 */ /* 0x020fe200078e00ff */
[----:B------:R-:W-:Y:S01]  /*50f0*/  ISETP.GT.AND P1, PT, R0, 0x8, P1 ;  /* 0x000000080000780c */ /* 0x000fe20000f24270 */
[----:B------:R-:W-:Y:S02]  /*5100*/  BSSY B0, `(.L_x_37) ;  /* 0x0000007000007945 */ /* 0x000fe40003800000 */
[----:B------:R-:W-:-:S04]  /*5110*/  FMUL R23, R23, UR16 ;  /* 0x0000001017177c20 */ /* 0x000fc80008400000 */
[----:B--2---:R-:W-:-:S05]  /*5120*/  FFMA R23, R216, UR14, R23 ;  /* 0x0000000ed8177c23 */ /* 0x004fca0008000017 */
[----:B------:R-:W-:-:S05]  /*5130*/  F2FP.BF16.F32.PACK_AB R23, RZ, R23 ;  /* 0x00000017ff17723e */ /* 0x000fca00000010ff */
[----:B------:R2:W-:Y:S01]  /*5140*/  @P0 STG.E.U16 desc[UR12][R4.64+0x12], R23 ;  /* 0x0000121704000986 */ /* 0x0005e2000c10150c */
[----:B------:R-:W-:Y:S05]  /*5150*/  @!P1 BRA `(.L_x_38) ;  /* 0x0000000000049947 */ /* 0x000fea0003800000 */
[----:B------:R0:W5:Y:S02]  /*5160*/  LDG.E.LTC128B.U16 R22, desc[UR12][R8.64+0x10] ;  /* 0x0000100c08167981 */ /* 0x000164000c1e1520 */
.L_x_38:
[----:B------:R-:W-:Y:S05]  /*5170*/  BSYNC B0 ;  /* 0x0000000000007941 */ /* 0x000fea0003800000 */
.L_x_37:
[----:B------:R-:W3:Y:S01]  /*5180*/  LDL.LU R216, [R1+0x18] ;  /* 0x0000180001d87983 */ /* 0x000ee20000300800 */
[----:B--2--5:R-:W-:Y:S01]  /*5190*/  IMAD.U32 R23, R22, 0x10000, RZ ;  /* 0x0001000016177824 */ /* 0x024fe200078e00ff */
[----:B------:R-:W-:Y:S01]  /*51a0*/  ISETP.GT.AND P0, PT, R0, 0x8, P2 ;  /* 0x000000080000780c */ /* 0x000fe20001704270 */
[----:B------:R-:W-:Y:S02]  /*51b0*/  BSSY B0, `(.L_x_39) ;  /* 0x0000007000007945 */ /* 0x000fe40003800000 */
[----:B------:R-:W-:-:S04]  /*51c0*/  FMUL R23, R23, UR16 ;  /* 0x0000001017177c20 */ /* 0x000fc80008400000 */
[----:B---3--:R-:W-:-:S05]  /*51d0*/  FFMA R23, R216, UR14, R23 ;  /* 0x0000000ed8177c23 */ /* 0x008fca0008000017 */
[----:B------:R-:W-:-:S05]  /*51e0*/  F2FP.BF16.F32.PACK_AB R23, RZ, R23 ;  /* 0x00000017ff17723e */ /* 0x000fca00000010ff */
[----:B------:R2:W-:Y:S01]  /*51f0*/  @P1 STG.E.U16 desc[UR12][R6.64+0x10], R23 ;  /* 0x0000101706001986 */ /* 0x0005e2000c10150c */
[----:B------:R-:W-:Y:S05]  /*5200*/  @!P0 BRA `(.L_x_40) ;  /* 0x0000000000048947 */ /* 0x000fea0003800000 */
[----:B------:R3:W5:Y:S02]  /*5210*/  LDG.E.LTC128B.U16 R22, desc[UR12][R8.64+0x12] ;  /* 0x0000120c08167981 */ /* 0x000764000c1e1520 */
.L_x_40:
[----:B------:R-:W-:Y:S05]  /*5220*/  BSYNC B0 ;  /* 0x0000000000007941 */ /* 0x000fea0003800000 */
.L_x_39:
[----:B------:R-:W4:Y:S01]  /*5230*/  LDL.LU R217, [R1+0x1c] ;  /* 0x00001c0001d97983 */ /* 0x000f220000300800 */
[----:B--2--5:R-:W-:Y:S01]  /*5240*/  IMAD.U32 R23, R22, 0x10000, RZ ;  /* 0x0001000016177824 */ /* 0x024fe200078e00ff */
[----:B------:R-:W-:Y:S01]  /*5250*/  ISETP.GT.AND P3, PT, R3, 0x10, PT ;  /* 0x000000100300780c */ /* 0x000fe20003f64270 */
[----:B------:R-:W-:Y:S01]  /*5260*/  BSSY B0, `(.L_x_41) ;  /* 0x000000b000007945 */ /* 0x000fe20003800000 */
[----:B------:R-:W-:Y:S01]  /*5270*/  LOP3.LUT R2, R2, 0xffffffef, RZ, 0xc0, !PT ;  /* 0xffffffef02027812 */ /* 0x000fe200078ec0ff */
[----:B------:R-:W-:Y:S01]  /*5280*/  FMUL R23, R23, UR16 ;  /* 0x0000001017177c20 */ /* 0x000fe20008400000 */
[----:B------:R-:W-:Y:S02]  /*5290*/  ISETP.GT.AND P1, PT, R0, RZ, P3 ;  /* 0x000000ff0000720c */ /* 0x000fe40001f24270 */
[----:B------:R-:W-:-:S07]  /*52a0*/  PRMT R216, R22, 0x7610, R216 ;  /* 0x0000761016d87816 */ /* 0x000fce00000000d8 */
[----:B------:R-:W-:Y:S01]  /*52b0*/  @P3 LOP3.LUT R2, R2, 0x10, RZ, 0xfc, !PT ;  /* 0x0000001002023812 */ /* 0x000fe200078efcff */
[----:B----4-:R-:W-:-:S05]  /*52c0*/  FFMA R23, R217, UR14, R23 ;  /* 0x0000000ed9177c23 */ /* 0x010fca0008000017 */
[----:B------:R-:W-:-:S05]  /*52d0*/  F2FP.BF16.F32.PACK_AB R23, RZ, R23 ;  /* 0x00000017ff17723e */ /* 0x000fca00000010ff */
[----:B------:R2:W-:Y:S01]  /*52e0*/  @P0 STG.E.U16 desc[UR12][R6.64+0x12], R23 ;  /* 0x0000121706000986 */ /* 0x0005e2000c10150c */
[----:B------:R-:W-:Y:S05]  /*52f0*/  @!P1 BRA `(.L_x_42) ;  /* 0x0000000000049947 */ /* 0x000fea0003800000 */
[----:B------:R4:W5:Y:S02]  /*5300*/  LDG.E.LTC128B.U16 R216, desc[UR12][R10.64+0x20] ;  /* 0x0000200c0ad87981 */ /* 0x000964000c1e1520 */
.L_x_42:
[----:B------:R-:W-:Y:S05]  /*5310*/  BSYNC B0 ;  /* 0x0000000000007941 */ /* 0x000fea0003800000 */
.L_x_41:
[----:B--2---:R-:W2:Y:S01]  /*5320*/  LDL.LU R23, [R1+0x20] ;  /* 0x0000200001177983 */ /* 0x004ea20000300800 */
[----:B-----5:R-:W-:Y:S01]  /*5330*/  IMAD.U32 R22, R216, 0x10000, RZ ;  /* 0x00010000d8167824 */ /* 0x020fe200078e00ff */
[----:B------:R-:W-:Y:S01]  /*5340*/  IADD3 R219, P0, R14, 0x40, RZ ;  /* 0x000000400edb7810 */ /* 0x000fe20007f1e0ff */
[----:B------:R-:W-:Y:S01]  /*5350*/  BSSY B0, `(.L_x_43) ;  /* 0x0000017000007945 */ /* 0x000fe20003800000 */
[----:B------:R-:W-:Y:S01]  /*5360*/  ISETP.GT.AND P2, PT, R3, 0x11, PT ;  /* 0x000000110300780c */ /* 0x000fe20003f44270 */
[----:B------:R-:W-:Y:S01]  /*5370*/  FMUL R22, R22, UR16 ;  /* 0x0000001016167c20 */ /* 0x000fe20008400000 */
[----:B------:R-:W-:-:S11]  /*5380*/  LOP3.LUT R2, R2, 0xffbfffff, RZ, 0xc0, !PT ;  /* 0xffbfffff02027812 */ /* 0x000fd600078ec0ff */
[----:B------:R-:W-:Y:S01]  /*5390*/  @P2 LOP3.LUT R2, R2, 0x400000, RZ, 0xfc, !PT ;  /* 0x0040000002022812 */ /* 0x000fe200078efcff */
[----:B--2---:R-:W-:-:S05]  /*53a0*/  FFMA R22, R23, UR14, R22 ;  /* 0x0000000e17167c23 */ /* 0x004fca0008000016 */
[----:B------:R-:W-:-:S05]  /*53b0*/  F2FP.BF16.F32.PACK_AB R22, RZ, R22 ;  /* 0x00000016ff16723e */ /* 0x000fca00000010ff */
[----:B------:R2:W-:Y:S02]  /*53c0*/  @P1 STG.E.U16 desc[UR12][R4.64+0x20], R22 ;  /* 0x0000201604001986 */ /* 0x0005e4000c10150c */
[----:B--2---:R-:W-:-:S04]  /*53d0*/  IMAD.X R22, RZ, RZ, R15, P0 ;  /* 0x000000ffff167224 */ /* 0x004fc800000e060f */
[----:B------:R-:W-:-:S04]  /*53e0*/  IMAD R22, R22, UR26, RZ ;  /* 0x0000001a16167c24 */ /* 0x000fc8000f8e02ff */
[C---:B------:R-:W-:Y:S02]  /*53f0*/  IMAD R228, R219.reuse, UR27, R22 ;  /* 0x0000001bdbe47c24 */ /* 0x040fe4000f8e0216 */
[----:B------:R-:W-:-:S04]  /*5400*/  IMAD.WIDE.U32 R22, R219, R226, UR4 ;  /* 0x00000004db167e25 */ /* 0x000fc8000f8e00e2 */
[----:B------:R-:W-:Y:S02]  /*5410*/  IMAD.IADD R23, R228, 0x1, R23 ;  /* 0x00000001e4177824 */ /* 0x000fe400078e0217 */
[----:B------:R-:W-:-:S04]  /*5420*/  IMAD.WIDE.U32 R22, R20, UR23, R22 ;  /* 0x0000001714167c25 */ /* 0x000fc8000f8e0016 */
[----:B------:R-:W-:Y:S02]  /*5430*/  VIADD R23, R23, UR9 ;  /* 0x0000000917177c36 */ /* 0x000fe40008000000 */
[----:B------:R-:W-:-:S04]  /*5440*/  IMAD.WIDE.U32 R22, R21, UR45, R22 ;  /* 0x0000002d15167c25 */ /* 0x000fc8000f8e0016 */
[----:B------:R-:W-:Y:S01]  /*5450*/  VIADD R23, R23, UR8 ;  /* 0x0000000817177c36 */ /* 0x000fe20008000000 */
[----:B------:R-:W-:Y:S02]  /*5460*/  IADD3 R240, P0, P1, R22, UR17, R12 ;  /* 0x0000001116f07c10 */ /* 0x000fe4000f91e00c */
[----:B------:R-:W-:Y:S02]  /*5470*/  PRMT R22, R216, 0x7610, R22 ;  /* 0x00007610d8167816 */ /* 0x000fe40000000016 */
[----:B------:R-:W-:Y:S02]  /*5480*/  IADD3.X R246, R23, UR20, R13, P0, P1 ;  /* 0x0000001417f67c10 */ /* 0x000fe400087e240d */
[----:B------:R-:W-:-:S13]  /*5490*/  ISETP.GT.AND P0, PT, R0, RZ, P2 ;  /* 0x000000ff0000720c */ /* 0x000fda0001704270 */
[----:B------:R-:W-:Y:S05]  /*54a0*/  @!P0 BRA `(.L_x_44) ;  /* 0x0000000000048947 */ /* 0x000fea0003800000 */
[----:B------:R2:W5:Y:S02]  /*54b0*/  LDG.E.LTC128B.U16 R22, desc[UR12][R10.64+0x22] ;  /* 0x0000220c0a167981 */ /* 0x000564000c1e1520 */
.L_x_44:
[----:B------:R-:W-:Y:S05]  /*54c0*/  BSYNC B0 ;  /* 0x0000000000007941 */ /* 0x000fea0003800000 */
.L_x_43:
[----:B------:R-:W3:Y:S01]  /*54d0*/  LDL.LU R216, [R1+0x24] ;  /* 0x0000240001d87983 */ /* 0x000ee20000300800 */
[----:B-----5:R-:W-:Y:S01]  /*54e0*/  IMAD.U32 R23, R22, 0x10000, RZ ;  /* 0x0001000016177824 */ /* 0x020fe200078e00ff */
[----:B------:R-:W-:Y:S03]  /*54f0*/  BSSY B0, `(.L_x_45) ;  /* 0x0000008000007945 */ /* 0x000fe60003800000 */
[----:B------:R-:W-:-:S04]  /*5500*/  FMUL R23, R23, UR16 ;  /* 0x0000001017177c20 */ /* 0x000fc80008400000 */
[----:B---3--:R-:W-:-:S05]  /*5510*/  FFMA R23, R216, UR14, R23 ;  /* 0x0000000ed8177c23 */ /* 0x008fca0008000017 */
[----:B------:R-:W-:-:S05]  /*5520*/  F2FP.BF16.F32.PACK_AB R23, RZ, R23 ;  /* 0x00000017ff17723e */ /* 0x000fca00000010ff */
[----:B------:R3:W-:Y:S01]  /*5530*/  @P0 STG.E.U16 desc[UR12][R4.64+0x22], R23 ;  /* 0x0000221704000986 */ /* 0x0007e2000c10150c */
[----:B------:R-:W-:-:S13]  /*5540*/  ISETP.GT.AND P0, PT, R0, 0x8, P3 ;  /* 0x000000080000780c */ /* 0x000fda0001f04270 */
[----:B---3--:R-:W-:Y:S05]  /*5550*/  @!P0 BRA `(.L_x_46) ;  /* 0x0000000000048947 */ /* 0x008fea0003800000 */
[----:B------:R3:W5:Y:S02]  /*5560*/  LDG.E.LTC128B.U16 R22, desc[UR12][R8.64+0x20] ;  /* 0x0000200c08167981 */ /* 0x000764000c1e1520 */
.L_x_46:
[----:B------:R-:W-:Y:S05]  /*5570*/  BSYNC B0 ;  /* 0x0000000000007941 */ /* 0x000fea0003800000 */
.L_x_45:
[----:B------:R-:W2:Y:S01]  /*5580*/  LDL.LU R216, [R1+0x28] ;  /* 0x0000280001d87983 */ /* 0x000ea20000300800 */
[----:B-----5:R-:W-:Y:S01]  /*5590*/  IMAD.U32 R23, R22, 0x10000, RZ ;  /* 0x0001000016177824 */ /* 0x020fe200078e00ff */
[----:B------:R-:W-:Y:S03]  /*55a0*/  BSSY B0, `(.L_x_47) ;  /* 0x0000008000007945 */ /* 0x000fe60003800000 */
[----:B------:R-:W-:-:S04]  /*55b0*/  FMUL R23, R23, UR16 ;  /* 0x0000001017177c20 */ /* 0x000fc80008400000 */
[----:B--2---:R-:W-:-:S05]  /*55c0*/  FFMA R23, R216, UR14, R23 ;  /* 0x0000000ed8177c23 */ /* 0x004fca0008000017 */
[----:B------:R-:W-:-:S05]  /*55d0*/  F2FP.BF16.F32.PACK_AB R23, RZ, R23 ;  /* 0x00000017ff17723e */ /* 0x000fca00000010ff */
[----:B------:R2:W-:Y:S01]  /*55e0*/  @P0 STG.E.U16 desc[UR12][R6.64+0x20], R23 ;  /* 0x0000201706000986 */ /* 0x0005e2000c10150c */
[----:B------:R-:W-:-:S13]  /*55f0*/  ISETP.GT.AND P0, PT, R0, 0x8, P2 ;  /* 0x000000080000780c */ /* 0x000fda0001704270 */
[----:B--2---:R-:W-:Y:S05]  /*5600*/  @!P0 BRA `(.L_x_48) ;  /* 0x0000000000048947 */ /* 0x004fea0003800000 */
[----:B------:R2:W5:Y:S02]  /*5610*/  LDG.E.LTC128B.U16 R22, desc[UR12][R8.64+0x22] ;  /* 0x0000220c08167981 */ /* 0x000564000c1e1520 */
.L_x_48:
[----:B------:R-:W-:Y:S05]  /*5620*/  BSYNC B0 ;  /* 0x0000000000007941 */ /* 0x000fea0003800000 */
.L_x_47:
[----:B------:R-:W3:Y:S01]  /*5630*/  LDL.LU R217, [R1+0x2c] ;  /* 0x00002c0001d97983 */ /* 0x000ee20000300800 */
[----:B-----5:R-:W-:Y:S01]  /*5640*/  IMAD.U32 R23, R22, 0x10000, RZ ;  /* 0x0001000016177824 */ /* 0x020fe200078e00ff */
[----:B------:R-:W-:Y:S01]  /*5650*/  ISETP.GT.AND P3, PT, R3, 0x18, PT ;  /* 0x000000180300780c */ /* 0x000fe20003f64270 */
[----:B------:R-:W-:Y:S01]  /*5660*/  BSSY B0, `(.L_x_49) ;  /* 0x000000b000007945 */ /* 0x000fe20003800000 */
[----:B------:R-:W-:Y:S01]  /*5670*/  LOP3.LUT R2, R2, 0xfbffffff, RZ, 0xc0, !PT ;  /* 0xfbffffff02027812 */ /* 0x000fe200078ec0ff */
[----:B------:R-:W-:Y:S01]  /*5680*/  FMUL R23, R23, UR16 ;  /* 0x0000001017177c20 */ /* 0x000fe20008400000 */
[----:B------:R-:W-:-:S09]  /*5690*/  PRMT R216, R22, 0x7610, R216 ;  /* 0x0000761016d87816 */ /* 0x000fd200000000d8 */
[----:B------:R-:W-:Y:S01]  /*56a0*/  @P3 LOP3.LUT R2, R2, 0x4000000, RZ, 0xfc, !PT ;  /* 0x0400000002023812 */ /* 0x000fe200078efcff */
[----:B---3--:R-:W-:-:S05]  /*56b0*/  FFMA R23, R217, UR14, R23 ;  /* 0x0000000ed9177c23 */ /* 0x008fca0008000017 */
[----:B------:R-:W-:-:S05]  /*56c0*/  F2FP.BF16.F32.PACK_AB R23, RZ, R23 ;  /* 0x00000017ff17723e */ /* 0x000fca00000010ff */
[----:B------:R3:W-:Y:S01]  /*56d0*/  @P0 STG.E.U16 desc[UR12][R6.64+0x22], R23 ;  /* 0x0000221706000986 */ /* 0x0007e2000c10150c */
[----:B------:R-:W-:-:S13]  /*56e0*/  ISETP.GT.AND P0, PT, R0, RZ, P3 ;  /* 0x000000ff0000720c */ /* 0x000fda0001f04270 */
[----:B---3--:R-:W-:Y:S05]  /*56f0*/  @!P0 BRA `(.L_x_50) ;  /* 0x0000000000048947 */ /* 0x008fea0003800000 */
[----:B------:R3:W5:Y:S02]  /*5700*/  LDG.E.LTC128B.U16 R216, desc[UR12][R10.64+0x30] ;  /* 0x0000300c0ad87981 */ /* 0x000764000c1e1520 */
.L_x_50:
[----:B------:R-:W-:Y:S05]  /*5710*/  BSYNC B0 ;  /* 0x0000000000007941 */ /* 0x000fea0003800000 */
.L_x_49:
[----:B------:R-:W2:Y:S01]  /*5720*/  LDL.LU R23, [R1+0x30] ;  /* 0x0000300001177983 */ /* 0x000ea20000300800 */
[----:B-----5:R-:W-:Y:S01]  /*5730*/  IMAD.U32 R22, R216, 0x10000, RZ ;  /* 0x00010000d8167824 */ /* 0x020fe200078e00ff */
[----:B------:R-:W-:Y:S01]  /*5740*/  ISETP.GT.AND P2, PT, R3, 0x19, PT ;  /* 0x000000190300780c */ /* 0x000fe20003f44270 */
[----:B------:R-:W-:Y:S01]  /*5750*/  BSSY B0, `(.L_x_51) ;  /* 0x0000017000007945 */ /* 0x000fe20003800000 */
[----:B------:R-:W-:Y:S01]  /*5760*/  LOP3.LUT R2, R2, 0xfdffffff, RZ, 0xc0, !PT ;  /* 0xfdffffff02027812 */ /* 0x000fe200078ec0ff */
[----:B------:R-:W-:-:S10]  /*5770*/  FMUL R22, R22, UR16 ;  /* 0x0000001016167c20 */ /* 0x000fd40008400000 */
[----:B------:R-:W-:Y:S01]  /*5780*/  @P2 LOP3.LUT R2, R2, 0x2000000, RZ, 0xfc, !PT ;  /* 0x0200000002022812 */ /* 0x000fe200078efcff */
[----:B--2---:R-:W-:-:S05]  /*5790*/  FFMA R22, R23, UR14, R22 ;  /* 0x0000000e17167c23 */ /* 0x004fca0008000016 */
[----:B------:R-:W-:-:S05]  /*57a0*/  F2FP.BF16.F32.PACK_AB R22, RZ, R22 ;  /* 0x00000016ff16723e */ /* 0x000fca00000010ff */
[----:B------:R2:W-:Y:S01]  /*57b0*/  @P0 STG.E.U16 desc[UR12][R4.64+0x30], R22 ;  /* 0x0000301604000986 */ /* 0x0005e2000c10150c */
[----:B------:R-:W-:-:S05]  /*57c0*/  IADD3 R221, P0, R14, 0x80, RZ ;  /* 0x000000800edd7810 */ /* 0x000fca0007f1e0ff */
        /* <DEDUP_REMOVED lines=15> */
.L_x_52:
[----:B------:R-:W-:Y:S05]  /*58c0*/  BSYNC B0 ;  /* 0x0000000000007941 */ /* 0x000fea0003800000 */
.L_x_51:
        /* <DEDUP_REMOVED lines=10> */
.L_x_54:
[----:B------:R-:W-:Y:S05]  /*5970*/  BSYNC B0 ;  /* 0x0000000000007941 */ /* 0x000fea0003800000 */
.L_x_53:
[----:B------:R-:W2:Y:S01]  /*5980*/  LDL.LU R216, [R1+0x38] ;  /* 0x0000380001d87983 */ /* 0x000ea20000300800 */
[----:B-----5:R-:W-:Y:S01]  /*5990*/  IMAD.U32 R23, R22, 0x10000, RZ ;  /* 0x0001000016177824 */ /* 0x020fe200078e00ff */
[----:B------:R-:W-:Y:S03]  /*59a0*/  BSSY B0, `(.L_x_55) ;  /* 0x0000015000007945 */ /* 0x000fe60003800000 */
[----:B------:R-:W-:-:S04]  /*59b0*/  FMUL R23, R23, UR16 ;  /* 0x0000001017177c20 */ /* 0x000fc80008400000 */
[----:B--2---:R-:W-:-:S05]  /*59c0*/  FFMA R23, R216, UR14, R23 ;  /* 0x0000000ed8177c23 */ /* 0x004fca0008000017 */
[----:B------:R-:W-:-:S05]  /*59d0*/  F2FP.BF16.F32.PACK_AB R23, RZ, R23 ;  /* 0x00000017ff17723e */ /* 0x000fca00000010ff */
[----:B------:R2:W-:Y:S01]  /*59e0*/  @P0 STG.E.U16 desc[UR12][R6.64+0x30], R23 ;  /* 0x0000301706000986 */ /* 0x0005e2000c10150c */
[----:B------:R-:W-:-:S05]  /*59f0*/  IADD3 R220, P0, R14, 0xc0, RZ ;  /* 0x000000c00edc7810 */ /* 0x000fca0007f1e0ff */
[----:B------:R-:W-:-:S04]  /*5a00*/  IMAD.X R14, RZ, RZ, R15, P0 ;  /* 0x000000ffff0e7224 */ /* 0x000fc800000e060f */
        /* <DEDUP_REMOVED lines=11> */
[----:B------:R-:W-:-:S13]  /*5ac0*/  ISETP.GT.AND P0, PT, R0, 0x8, P2 ;  /* 0x000000080000780c */ /* 0x000fda0001704270 */
[----:B--2---:R-:W-:Y:S05]  /*5ad0*/  @!P0 BRA `(.L_x_56) ;  /* 0x0000000000048947 */ /* 0x004fea0003800000 */
[----:B------:R2:W5:Y:S02]  /*5ae0*/  LDG.E.LTC128B.U16 R14, desc[UR12][R8.64+0x32] ;  /* 0x0000320c080e7981 */ /* 0x000564000c1e1520 */
.L_x_56:
[----:B------:R-:W-:Y:S05]  /*5af0*/  BSYNC B0 ;  /* 0x0000000000007941 */ /* 0x000fea0003800000 */
.L_x_55:
        /* <DEDUP_REMOVED lines=13> */
.L_x_58:
[----:B------:R-:W-:Y:S05]  /*5bd0*/  BSYNC B0 ;  /* 0x0000000000007941 */ /* 0x000fea0003800000 */
.L_x_57:
        /* <DEDUP_REMOVED lines=10> */
[----:B------:R-:W-:-:S13]  /*5c80*/  ISETP.GT.AND P0, PT, R0, RZ, P1 ;  /* 0x000000ff0000720c */ /* 0x000fda0000f04270 */
[----:B--2---:R-:W-:Y:S05]  /*5c90*/  @!P0 BRA `(.L_x_60) ;  /* 0x0000000000048947 */ /* 0x004fea0003800000 */
[----:B------:R2:W5:Y:S02]  /*5ca0*/  LDG.E.LTC128B.U16 R14, desc[UR12][R10.64+0x42] ;  /* 0x0000420c0a0e7981 */ /* 0x000564000c1e1520 */
.L_x_60:
[----:B------:R-:W-:Y:S05]  /*5cb0*/  BSYNC B0 ;  /* 0x0000000000007941 */ /* 0x000fea0003800000 */
.L_x_59:
        /* <DEDUP_REMOVED lines=10> */
.L_x_62:
[----:B------:R-:W-:Y:S05]  /*5d60*/  BSYNC B0 ;  /* 0x0000000000007941 */ /* 0x000fea0003800000 */
.L_x_61:
[----:B------:R-:W2:Y:S01]  /*5d70*/  LDL.LU R23, [R1+0x48] ;  /* 0x0000480001177983 */ /* 0x000ea20000300800 */
[C---:B-----5:R-:W-:Y:S01]  /*5d80*/  IMAD.U32 R15, R14.reuse, 0x10000, RZ ;  /* 0x000100000e0f7824 */ /* 0x060fe200078e00ff */
[----:B------:R-:W-:Y:S01]  /*5d90*/  BSSY B0, `(.L_x_63) ;  /* 0x0000009000007945 */ /* 0x000fe20003800000 */
[----:B------:R-:W-:Y:S02]  /*5da0*/  PRMT R22, R14, 0x7610, R22 ;  /* 0x000076100e167816 */ /* 0x000fe40000000016 */
[----:B------:R-:W-:-:S04]  /*5db0*/  FMUL R15, R15, UR16 ;  /* 0x000000100f0f7c20 */ /* 0x000fc80008400000 */
[----:B--2---:R-:W-:-:S05]  /*5dc0*/  FFMA R15, R23, UR14, R15 ;  /* 0x0000000e170f7c23 */ /* 0x004fca000800000f */
[----:B------:R-:W-:-:S05]  /*5dd0*/  F2FP.BF16.F32.PACK_AB R15, RZ, R15 ;  /* 0x0000000fff0f723e */ /* 0x000fca00000010ff */
[----:B------:R2:W-:Y:S01]  /*5de0*/  @P0 STG.E.U16 desc[UR12][R6.64+0x40], R15 ;  /* 0x0000400f06000986 */ /* 0x0005e2000c10150c */
[----:B------:R-:W-:-:S13]  /*5df0*/  ISETP.GT.AND P0, PT, R0, 0x8, P1 ;  /* 0x000000080000780c */ /* 0x000fda0000f04270 */
[----:B--2---:R-:W-:Y:S05]  /*5e00*/  @!P0 BRA `(.L_x_64) ;  /* 0x0000000000048947 */ /* 0x004fea0003800000 */
[----:B------:R2:W5:Y:S02]  /*5e10*/  LDG.E.LTC128B.U16 R22, desc[UR12][R8.64+0x42] ;  /* 0x0000420c08167981 */ /* 0x000564000c1e1520 */
.L_x_64:
[----:B------:R-:W-:Y:S05]  /*5e20*/  BSYNC B0 ;  /* 0x0000000000007941 */ /* 0x000fea0003800000 */
.L_x_63:
[----:B------:R-:W3:Y:S01]  /*5e30*/  LDL.LU R15, [R1+0x4c] ;  /* 0x00004c00010f7983 */ /* 0x000ee20000300800 */
[----:B-----5:R-:W-:Y:S01]  /*5e40*/  IMAD.U32 R14, R22, 0x10000, RZ ;  /* 0x00010000160e7824 */ /* 0x020fe200078e00ff */
[----:B------:R-:W-:Y:S01]  /*5e50*/  ISETP.GT.AND P2, PT, R3, 0x28, PT ;  /* 0x000000280300780c */ /* 0x000fe20003f44270 */
[----:B------:R-:W-:Y:S01]  /*5e60*/  IMAD.WIDE.U32 R224, R219, R226, UR30 ;  /* 0x0000001edbe07e25 */ /* 0x000fe2000f8e00e2 */
[----:B------:R-:W-:-:S03]  /*5e70*/  LOP3.LUT R2, R2, 0xffdfffff, RZ, 0xc0, !PT ;  /* 0xffdfffff02027812 */ /* 0x000fc600078ec0ff */
[----:B------:R-:W-:Y:S01]  /*5e80*/  FMUL R14, R14, UR16 ;  /* 0x000000100e0e7c20 */ /* 0x000fe20008400000 */
[----:B------:R-:W-:Y:S01]  /*5e90*/  BSSY B0, `(.L_x_65) ;  /* 0x0000012000007945 */ /* 0x000fe20003800000 */
[----:B------:R-:W-:-:S06]  /*5ea0*/  IMAD.IADD R236, R228, 0x1, R225 ;  /* 0x00000001e4ec7824 */ /* 0x000fcc00078e02e1 */
[----:B------:R-:W-:Y:S01]  /*5eb0*/  @P2 LOP3.LUT R2, R2, 0x200000, RZ, 0xfc, !PT ;  /* 0x0020000002022812 */ /* 0x000fe200078efcff */
[----:B---3--:R-:W-:-:S05]  /*5ec0*/  FFMA R14, R15, UR14, R14 ;  /* 0x0000000e0f0e7c23 */ /* 0x008fca000800000e */
[----:B------:R-:W-:-:S05]  /*5ed0*/  F2FP.BF16.F32.PACK_AB R14, RZ, R14 ;  /* 0x0000000eff0e723e */ /* 0x000fca00000010ff */
[----:B------:R3:W-:Y:S02]  /*5ee0*/  @P0 STG.E.U16 desc[UR12][R6.64+0x42], R14 ;  /* 0x0000420e06000986 */ /* 0x0007e4000c10150c */
[----:B---3--:R-:W-:-:S04]  /*5ef0*/  IADD3 R14, P0, R224, UR46, RZ ;  /* 0x0000002ee00e7c10 */ /* 0x008fc8000ff1e0ff */
[----:B------:R-:W-:-:S03]  /*5f00*/  IADD3.X R15, R236, UR5, RZ, P0, !PT ;  /* 0x00000005ec0f7c10 */ /* 0x000fc600087fe4ff */
        /* <DEDUP_REMOVED lines=10> */
.L_x_66:
[----:B------:R-:W-:Y:S05]  /*5fb0*/  BSYNC B0 ;  /* 0x0000000000007941 */ /* 0x000fea0003800000 */
.L_x_65:
        /* <DEDUP_REMOVED lines=13> */
.L_x_68:
[----:B------:R-:W-:Y:S05]  /*6090*/  BSYNC B0 ;  /* 0x0000000000007941 */ /* 0x000fea0003800000 */
.L_x_67:
        /* <DEDUP_REMOVED lines=10> */
.L_x_70:
[----:B------:R-:W-:Y:S05]  /*6140*/  BSYNC B0 ;  /* 0x0000000000007941 */ /* 0x000fea0003800000 */
.L_x_69:
        /* <DEDUP_REMOVED lines=10> */
.L_x_72:
[----:B------:R-:W-:Y:S05]  /*61f0*/  BSYNC B0 ;  /* 0x0000000000007941 */ /* 0x000fea0003800000 */
.L_x_71:
        /* <DEDUP_REMOVED lines=14> */
.L_x_74:
[----:B------:R-:W-:Y:S05]  /*62e0*/  BSYNC B0 ;  /* 0x0000000000007941 */ /* 0x000fea0003800000 */
.L_x_73:
[----:B------:R-:W2:Y:S01]  /*62f0*/  LDL.LU R15, [R1+0x60] ;  /* 0x00006000010f7983 */ /* 0x000ea20000300800 */
[----:B-----5:R-:W-:Y:S01]  /*6300*/  IMAD.U32 R14, R218, 0x10000, RZ ;  /* 0x00010000da0e7824 */ /* 0x020fe200078e00ff */
[----:B------:R-:W-:Y:S01]  /*6310*/  ISETP.GT.AND P2, PT, R3, 0x31, PT ;  /* 0x000000310300780c */ /* 0x000fe20003f44270 */
[----:B------:R-:W-:Y:S01]  /*6320*/  IMAD.WIDE.U32 R216, R221, R226, UR30 ;  /* 0x0000001eddd87e25 */ /* 0x000fe2000f8e00e2 */
[----:B------:R-:W-:-:S03]  /*6330*/  LOP3.LUT R2, R2, 0xfffbffff, RZ, 0xc0, !PT ;  /* 0xfffbffff02027812 */ /* 0x000fc600078ec0ff */
[----:B------:R-:W-:Y:S01]  /*6340*/  FMUL R14, R14, UR16 ;  /* 0x000000100e0e7c20 */ /* 0x000fe20008400000 */
[----:B------:R-:W-:Y:S01]  /*6350*/  BSSY B0, `(.L_x_75) ;  /* 0x000001c000007945 */ /* 0x000fe20003800000 */
[----:B------:R-:W-:Y:S02]  /*6360*/  IMAD.IADD R227, R223, 0x1, R217 ;  /* 0x00000001dfe37824 */ /* 0x000fe400078e02d9 */
[----:B------:R-:W-:-:S04]  /*6370*/  IMAD.WIDE.U32 R22, R220, R226, UR30 ;  /* 0x0000001edc167e25 */ /* 0x000fc8000f8e00e2 */
[----:B------:R-:W-:Y:S01]  /*6380*/  IMAD.IADD R226, R222, 0x1, R23 ;  /* 0x00000001dee27824 */ /* 0x000fe200078e0217 */
[----:B------:R-:W-:Y:S01]  /*6390*/  @P2 LOP3.LUT R2, R2, 0x40000, RZ, 0xfc, !PT ;  /* 0x0004000002022812 */ /* 0x000fe200078efcff */
[----:B--2---:R-:W-:-:S05]  /*63a0*/  FFMA R14, R15, UR14, R14 ;  /* 0x0000000e0f0e7c23 */ /* 0x004fca000800000e */
[----:B------:R-:W-:-:S05]  /*63b0*/  F2FP.BF16.F32.PACK_AB R14, RZ, R14 ;  /* 0x0000000eff0e723e */ /* 0x000fca00000010ff */
[----:B------:R2:W-:Y:S02]  /*63c0*/  @P0 STG.E.U16 desc[UR12][R4.64+0x60], R14 ;  /* 0x0000600e04000986 */ /* 0x0005e4000c10150c */
[----:B--2---:R-:W-:-:S04]  /*63d0*/  IADD3 R14, P0, R216, UR46, RZ ;  /* 0x0000002ed80e7c10 */ /* 0x004fc8000ff1e0ff */
[----:B------:R-:W-:-:S03]  /*63e0*/  IADD3.X R15, R227, UR5, RZ, P0, !PT ;  /* 0x00000005e30f7c10 */ /* 0x000fc600087fe4ff */
[----:B------:R-:W-:-:S04]  /*63f0*/  IMAD.WIDE.U32 R14, R20, UR23, R14 ;  /* 0x00000017140e7c25 */ /* 0x000fc8000f8e000e */
[----:B------:R-:W-:Y:S02]  /*6400*/  VIADD R15, R15, UR9 ;  /* 0x000000090f0f7c36 */ /* 0x000fe40008000000 */
[----:B------:R-:W-:-:S04]  /*6410*/  IMAD.WIDE.U32 R14, R21, UR45, R14 ;  /* 0x0000002d150e7c25 */ /* 0x000fc8000f8e000e */
[----:B------:R-:W-:Y:S01]  /*6420*/  VIADD R15, R15, UR8 ;  /* 0x000000080f0f7c36 */ /* 0x000fe20008000000 */
[----:B------:R-:W-:-:S04]  /*6430*/  IADD3 R235, P0, P1, R14, UR17, R12 ;  /* 0x000000110eeb7c10 */ /* 0x000fc8000f91e00c */
[----:B------:R-:W-:Y:S02]  /*6440*/  IADD3.X R242, R15, UR20, R13, P0, P1 ;  /* 0x000000140ff27c10 */ /* 0x000fe400087e240d */
[----:B------:R-:W-:-:S04]  /*6450*/  IADD3 R14, P0, R22, UR46, RZ ;  /* 0x0000002e160e7c10 */ /* 0x000fc8000ff1e0ff */
[----:B------:R-:W-:-:S03]  /*6460*/  IADD3.X R15, R226, UR5, RZ, P0, !PT ;  /* 0x00000005e20f7c10 */ /* 0x000fc600087fe4ff */
[----:B------:R-:W-:-:S04]  /*6470*/  IMAD.WIDE.U32 R14, R20, UR23, R14 ;  /* 0x00000017140e7c25 */ /* 0x000fc8000f8e000e */
[----:B------:R-:W-:Y:S02]  /*6480*/  VIADD R15, R15, UR9 ;  /* 0x000000090f0f7c36 */ /* 0x000fe40008000000 */
[----:B------:R-:W-:-:S04]  /*6490*/  IMAD.WIDE.U32 R14, R21, UR45, R14 ;  /* 0x0000002d150e7c25 */ /* 0x000fc8000f8e000e */
[----:B------:R-:W-:Y:S01]  /*64a0*/  VIADD R15, R15, UR8 ;  /* 0x000000080f0f7c36 */ /* 0x000fe20008000000 */
[--C-:B------:R-:W-:Y:S02]  /*64b0*/  IADD3 R234, P0, P1, R14, UR17, R12.reuse ;  /* 0x000000110eea7c10 */ /* 0x100fe4000f91e00c */
[----:B------:R-:W-:Y:S02]  /*64c0*/  PRMT R12, R218, 0x7610, R12 ;  /* 0x00007610da0c7816 */ /* 0x000fe4000000000c */
[----:B------:R-:W-:Y:S02]  /*64d0*/  IADD3.X R241, R15, UR20, R13, P0, P1 ;  /* 0x000000140ff17c10 */ /* 0x000fe400087e240d */
[----:B------:R-:W-:-:S13]  /*64e0*/  ISETP.GT.AND P0, PT, R0, RZ, P2 ;  /* 0x000000ff0000720c */ /* 0x000fda0001704270 */
[----:B------:R-:W-:Y:S05]  /*64f0*/  @!P0 BRA `(.L_x_76) ;  /* 0x0000000000048947 */ /* 0x000fea0003800000 */
[----:B------:R2:W5:Y:S02]  /*6500*/  LDG.E.LTC128B.U16 R12, desc[UR12][R10.64+0x62] ;  /* 0x0000620c0a0c7981 */ /* 0x000564000c1e1520 */
.L_x_76:
[----:B------:R-:W-:Y:S05]  /*6510*/  BSYNC B0 ;  /* 0x0000000000007941 */ /* 0x000fea0003800000 */
.L_x_75:
[----:B------:R-:W3:Y:S01]  /*6520*/  LDL.LU R15, [R1+0x64] ;  /* 0x00006400010f7983 */ /* 0x000ee20000300800 */
[C---:B-----5:R-:W-:Y:S01]  /*6530*/  IMAD.U32 R13, R12.reuse, 0x10000, RZ ;  /* 0x000100000c0d7824 */ /* 0x060fe200078e00ff */
[----:B------:R-:W-:Y:S01]  /*6540*/  BSSY B0, `(.L_x_77) ;  /* 0x0000009000007945 */ /* 0x000fe20003800000 */
[----:B------:R-:W-:Y:S02]  /*6550*/  PRMT R14, R12, 0x7610, R14 ;  /* 0x000076100c0e7816 */ /* 0x000fe4000000000e */
[----:B------:R-:W-:-:S04]  /*6560*/  FMUL R13, R13, UR16 ;  /* 0x000000100d0d7c20 */ /* 0x000fc80008400000 */
[----:B---3--:R-:W-:-:S05]  /*6570*/  FFMA R13, R15, UR14, R13 ;  /* 0x0000000e0f0d7c23 */ /* 0x008fca000800000d */
[----:B------:R-:W-:-:S05]  /*6580*/  F2FP.BF16.F32.PACK_AB R13, RZ, R13 ;  /* 0x0000000dff0d723e */ /* 0x000fca00000010ff */
[----:B------:R3:W-:Y:S01]  /*6590*/  @P0 STG.E.U16 desc[UR12][R4.64+0x62], R13 ;  /* 0x0000620d04000986 */ /* 0x0007e2000c10150c */
[----:B------:R-:W-:-:S13]  /*65a0*/  ISETP.GT.AND P0, PT, R0, 0x8, P3 ;  /* 0x000000080000780c */ /* 0x000fda0001f04270 */
[----:B---3--:R-:W-:Y:S05]  /*65b0*/  @!P0 BRA `(.L_x_78) ;  /* 0x0000000000048947 */ /* 0x008fea0003800000 */
[----:B------:R3:W5:Y:S02]  /*65c0*/  LDG.E.LTC128B.U16 R14, desc[UR12][R8.64+0x60] ;  /* 0x0000600c080e7981 */ /* 0x000764000c1e1520 */
.L_x_78:
[----:B------:R-:W-:Y:S05]  /*65d0*/  BSYNC B0 ;  /* 0x0000000000007941 */ /* 0x000fea0003800000 */
.L_x_77:
[----:B------:R-:W2:Y:S01]  /*65e0*/  LDL.LU R13, [R1+0x68] ;  /* 0x00006800010d7983 */ /* 0x000ea20000300800 */
[----:B-----5:R-:W-:Y:S01]  /*65f0*/  IMAD.U32 R12, R14, 0x10000, RZ ;  /* 0x000100000e0c7824 */ /* 0x020fe200078e00ff */
[----:B------:R-:W-:Y:S01]  /*6600*/  USHF.L.U32 UR21, UR11, 0x1, URZ ;  /* 0x000000010b157899 */ /* 0x000fe2000800063f */
[----:B------:R-:W-:Y:S01]  /*6610*/  BSSY B0, `(.L_x_79) ;  /* 0x000000d000007945 */ /* 0x000fe20003800000 */
[----:B------:R-:W-:Y:S01]  /*6620*/  USHF.L.U64.HI UR22, UR11, 0x1, UR15 ;  /* 0x000000010b167899 */ /* 0x000fe2000801020f */
[----:B------:R-:W-:-:S04]  /*6630*/  FMUL R12, R12, UR16 ;  /* 0x000000100c0c7c20 */ /* 0x000fc80008400000 */
[----:B--2---:R-:W-:Y:S01]  /*6640*/  FFMA R12, R13, UR14, R12 ;  /* 0x0000000e0d0c7c23 */ /* 0x004fe2000800000c */
[----:B------:R-:W-:-:S04]  /*6650*/  IMAD.U32 R13, RZ, RZ, UR6 ;  /* 0x00000006ff0d7e24 */ /* 0x000fc8000f8e00ff */
[----:B------:R-:W-:-:S05]  /*6660*/  F2FP.BF16.F32.PACK_AB R12, RZ, R12 ;  /* 0x0000000cff0c723e */ /* 0x000fca00000010ff */
[----:B------:R2:W-:Y:S02]  /*6670*/  @P0 STG.E.U16 desc[UR12][R6.64+0x60], R12 ;  /* 0x0000600c06000986 */ /* 0x0005e4000c10150c */
[----:B--2---:R-:W-:-:S05]  /*6680*/  IMAD.U32 R12, RZ, RZ, UR28 ;  /* 0x0000001cff0c7e24 */ /* 0x004fca000f8e00ff */
[----:B------:R-:W-:-:S04]  /*6690*/  IADD3 R12, P0, P1, R12, UR21, R4 ;  /* 0x000000150c0c7c10 */ /* 0x000fc8000f91e004 */
[----:B------:R-:W-:Y:S02]  /*66a0*/  IADD3.X R13, R13, UR22, R5, P0, P1 ;  /* 0x000000160d0d7c10 */ /* 0x000fe400087e2405 */
[----:B------:R-:W-:-:S13]  /*66b0*/  ISETP.GT.AND P0, PT, R0, 0x8, P2 ;  /* 0x000000080000780c */ /* 0x000fda0001704270 */
[----:B------:R-:W-:Y:S05]  /*66c0*/  @!P0 BRA `(.L_x_80) ;  /* 0x0000000000048947 */ /* 0x000fea0003800000 */
[----:B------:R2:W5:Y:S02]  /*66d0*/  LDG.E.LTC128B.U16 R14, desc[UR12][R8.64+0x62] ;  /* 0x0000620c080e7981 */ /* 0x000564000c1e1520 */
.L_x_80:
[----:B------:R-:W-:Y:S05]  /*66e0*/  BSYNC B0 ;  /* 0x0000000000007941 */ /* 0x000fea0003800000 */
.L_x_79:
        /* <DEDUP_REMOVED lines=13> */
.L_x_82:
[----:B------:R-:W-:Y:S05]  /*67c0*/  BSYNC B0 ;  /* 0x0000000000007941 */ /* 0x000fea0003800000 */
.L_x_81:
[----:B------:R-:W2:Y:S01]  /*67d0*/  LDL.LU R20, [R1+0x70] ;  /* 0x0000700001147983 */ /* 0x000ea20000300800 */
[----:B-----5:R-:W-:Y:S01]  /*67e0*/  IMAD.U32 R15, R14, 0x10000, RZ ;  /* 0x000100000e0f7824 */ /* 0x020fe200078e00ff */
[----:B------:R-:W-:Y:S01]  /*67f0*/  ISETP.GT.AND P2, PT, R3, 0x39, PT ;  /* 0x000000390300780c */ /* 0x000fe20003f44270 */
[----:B------:R-:W-:Y:S01]  /*6800*/  BSSY B0, `(.L_x_83) ;  /* 0x000000b000007945 */ /* 0x000fe20003800000 */
[----:B------:R-:W-:Y:S01]  /*6810*/  LOP3.LUT R2, R2, 0xfffeffff, RZ, 0xc0, !PT ;  /* 0xfffeffff02027812 */ /* 0x000fe200078ec0ff */
[----:B------:R-:W-:Y:S01]  /*6820*/  FMUL R15, R15, UR16 ;  /* 0x000000100f0f7c20 */ /* 0x000fe20008400000 */
[----:B------:R-:W-:-:S09]  /*6830*/  PRMT R21, R14, 0x7610, R21 ;  /* 0x000076100e157816 */ /* 0x000fd20000000015 */
[----:B------:R-:W-:Y:S01]  /*6840*/  @P2 LOP3.LUT R2, R2, 0x10000, RZ, 0xfc, !PT ;  /* 0x0001000002022812 */ /* 0x000fe200078efcff */
[----:B--2---:R-:W-:-:S05]  /*6850*/  FFMA R15, R20, UR14, R15 ;  /* 0x0000000e140f7c23 */ /* 0x004fca000800000f */
[----:B------:R-:W-:-:S05]  /*6860*/  F2FP.BF16.F32.PACK_AB R15, RZ, R15 ;  /* 0x0000000fff0f723e */ /* 0x000fca00000010ff */
[----:B------:R2:W-:Y:S01]  /*6870*/  @P0 STG.E.U16 desc[UR12][R4.64+0x70], R15 ;  /* 0x0000700f04000986 */ /* 0x0005e2000c10150c */
[----:B------:R-:W-:-:S13]  /*6880*/  ISETP.GT.AND P0, PT, R0, RZ, P2 ;  /* 0x000000ff0000720c */ /* 0x000fda0001704270 */
[----:B--2---:R-:W-:Y:S05]  /*6890*/  @!P0 BRA `(.L_x_84) ;  /* 0x0000000000048947 */ /* 0x004fea0003800000 */
[----:B------:R2:W5:Y:S02]  /*68a0*/  LDG.E.LTC128B.U16 R21, desc[UR12][R10.64+0x72] ;  /* 0x0000720c0a157981 */ /* 0x000564000c1e1520 */
.L_x_84:
[----:B------:R-:W-:Y:S05]  /*68b0*/  BSYNC B0 ;  /* 0x0000000000007941 */ /* 0x000fea0003800000 */
.L_x_83:
[----:B------:R-:W3:Y:S01]  /*68c0*/  LDL.LU R15, [R1+0x74] ;  /* 0x00007400010f7983 */ /* 0x000ee20000300800 */
[----:B-----5:R-:W-:Y:S01]  /*68d0*/  IMAD.U32 R14, R21, 0x10000, RZ ;  /* 0x00010000150e7824 */ /* 0x020fe200078e00ff */
[----:B------:R-:W-:Y:S01]  /*68e0*/  USHF.L.U32 UR7, UR18, 0x8, URZ ;  /* 0x0000000812077899 */ /* 0x000fe2000800063f */
[----:B------:R-:W-:Y:S01]  /*68f0*/  BSSY B0, `(.L_x_85) ;  /* 0x000000d000007945 */ /* 0x000fe20003800000 */
[----:B------:R-:W-:Y:S01]  /*6900*/  USHF.L.U64.HI UR10, UR18, 0x8, UR19 ;  /* 0x00000008120a7899 */ /* 0x000fe20008010213 */
[----:B------:R-:W-:-:S03]  /*6910*/  FMUL R14, R14, UR16 ;  /* 0x000000100e0e7c20 */ /* 0x000fc60008400000 */
[----:B------:R-:W-:Y:S02]  /*6920*/  IMAD.U32 R20, RZ, RZ, UR7 ;  /* 0x00000007ff147e24 */ /* 0x000fe4000f8e00ff */
[----:B---3--:R-:W-:Y:S01]  /*6930*/  FFMA R14, R15, UR14, R14 ;  /* 0x0000000e0f0e7c23 */ /* 0x008fe2000800000e */
[----:B------:R-:W-:-:S04]  /*6940*/  IMAD.U32 R15, RZ, RZ, UR10 ;  /* 0x0000000aff0f7e24 */ /* 0x000fc8000f8e00ff */
[----:B------:R-:W-:-:S05]  /*6950*/  F2FP.BF16.F32.PACK_AB R14, RZ, R14 ;  /* 0x0000000eff0e723e */ /* 0x000fca00000010ff */
[----:B------:R3:W-:Y:S02]  /*6960*/  @P0 STG.E.U16 desc[UR12][R4.64+0x72], R14 ;  /* 0x0000720e04000986 */ /* 0x0007e4000c10150c */
[----:B---3--:R-:W-:-:S04]  /*6970*/  IADD3 R14, P0, P1, R4, UR28, R20 ;  /* 0x0000001c040e7c10 */ /* 0x008fc8000f91e014 */
[----:B------:R-:W-:Y:S02]  /*6980*/  IADD3.X R15, R5, UR6, R15, P0, P1 ;  /* 0x00000006050f7c10 */ /* 0x000fe400087e240f */
[----:B------:R-:W-:-:S13]  /*6990*/  ISETP.GT.AND P0, PT, R0, 0x8, P3 ;  /* 0x000000080000780c */ /* 0x000fda0001f04270 */
[----:B------:R-:W-:Y:S05]  /*69a0*/  @!P0 BRA `(.L_x_86) ;  /* 0x0000000000048947 */ /* 0x000fea0003800000 */
[----:B------:R3:W5:Y:S02]  /*69b0*/  LDG.E.LTC128B.U16 R21, desc[UR12][R8.64+0x70] ;  /* 0x0000700c08157981 */ /* 0x000764000c1e1520 */
.L_x_86:
[----:B------:R-:W-:Y:S05]  /*69c0*/  BSYNC B0 ;  /* 0x0000000000007941 */ /* 0x000fea0003800000 */
.L_x_85:
        /* <DEDUP_REMOVED lines=10> */
.L_x_88:
[----:B------:R-:W-:Y:S05]  /*6a70*/  BSYNC B0 ;  /* 0x0000000000007941 */ /* 0x000fea0003800000 */
.L_x_87:
        /* <DEDUP_REMOVED lines=13> */
.L_x_90:
[----:B------:R-:W-:Y:S05]  /*6b50*/  BSYNC B0 ;  /* 0x0000000000007941 */ /* 0x000fea0003800000 */
.L_x_89:
        /* <DEDUP_REMOVED lines=13> */
.L_x_92:
[----:B------:R-:W-:Y:S05]  /*6c30*/  BSYNC B0 ;  /* 0x0000000000007941 */ /* 0x000fea0003800000 */
.L_x_91:
        /* <DEDUP_REMOVED lines=10> */
.L_x_94:
[----:B------:R-:W-:Y:S05]  /*6ce0*/  BSYNC B0 ;  /* 0x0000000000007941 */ /* 0x000fea0003800000 */
.L_x_93:
        /* <DEDUP_REMOVED lines=10> */
.L_x_96:
[----:B------:R-:W-:Y:S05]  /*6d90*/  BSYNC B0 ;  /* 0x0000000000007941 */ /* 0x000fea0003800000 */
.L_x_95:
        /* <DEDUP_REMOVED lines=13> */
.L_x_98:
[----:B------:R-:W-:Y:S05]  /*6e70*/  BSYNC B0 ;  /* 0x0000000000007941 */ /* 0x000fea0003800000 */
.L_x_97:
        /* <DEDUP_REMOVED lines=13> */
.L_x_100:
[----:B------:R-:W-:Y:S05]  /*6f50*/  BSYNC B0 ;  /* 0x0000000000007941 */ /* 0x000fea0003800000 */
.L_x_99:
        /* <DEDUP_REMOVED lines=10> */
.L_x_102:
[----:B------:R-:W-:Y:S05]  /*7000*/  BSYNC B0 ;  /* 0x0000000000007941 */ /* 0x000fea0003800000 */
.L_x_101:
        /* <DEDUP_REMOVED lines=10> */
.L_x_104:
[----:B------:R-:W-:Y:S05]  /*70b0*/  BSYNC B0 ;  /* 0x0000000000007941 */ /* 0x000fea0003800000 */
.L_x_103:
[----:B------:R-:W3:Y:S01]  /*70c0*/  LDL.LU R218, [R1+0x9c] ;  /* 0x00009c0001da7983 */ /* 0x000ee20000300800 */
[----:B-----5:R-:W-:Y:S01]  /*70d0*/  IMAD.U32 R19, R21, 0x10000, RZ ;  /* 0x0001000015137824 */ /* 0x020fe200078e00ff */
[----:B------:R-:W-:Y:S01]  /*70e0*/  ISETP.GT.AND P2, PT, R3, 0x50, PT ;  /* 0x000000500300780c */ /* 0x000fe20003f44270 */
[----:B------:R-:W-:Y:S01]  /*70f0*/  BSSY B0, `(.L_x_105) ;  /* 0x000002e000007945 */ /* 0x000fe20003800000 */
[----:B------:R-:W-:Y:S01]  /*7100*/  LOP3.LUT R2, R2, 0xfffff7ff, RZ, 0xc0, !PT ;  /* 0xfffff7ff02027812 */ /* 0x000fe200078ec0ff */
[----:B------:R-:W-:-:S10]  /*7110*/  FMUL R19, R19, UR16 ;  /* 0x0000001013137c20 */ /* 0x000fd40008400000 */
[----:B------:R-:W-:Y:S01]  /*7120*/  @P2 LOP3.LUT R2, R2, 0x800, RZ, 0xfc, !PT ;  /* 0x0000080002022812 */ /* 0x000fe200078efcff */
[----:B---3--:R-:W-:Y:S01]  /*7130*/  FFMA R19, R218, UR14, R19 ;  /* 0x0000000eda137c23 */ /* 0x008fe20008000013 */
[----:B------:R-:W-:-:S04]  /*7140*/  IMAD.WIDE.U32 R218, R219, UR26, R16 ;  /* 0x0000001adbda7c25 */ /* 0x000fc8000f8e0010 */
[----:B------:R-:W-:-:S05]  /*7150*/  F2FP.BF16.F32.PACK_AB R19, RZ, R19 ;  /* 0x00000013ff13723e */ /* 0x000fca00000010ff */
[----:B------:R3:W-:Y:S01]  /*7160*/  @P0 STG.E.U16 desc[UR12][R6.64+0x92], R19 ;  /* 0x0000921306000986 */ /* 0x0007e2000c10150c */
[----:B------:R-:W-:Y:S01]  /*7170*/  LEA R232, P0, R218, UR24, 0x1 ;  /* 0x00000018dae87c11 */ /* 0x000fe2000f8008ff */
[----:B---3--:R-:W-:-:S05]  /*7180*/  IMAD.IADD R19, R219, 0x1, R228 ;  /* 0x00000001db137824 */ /* 0x008fca00078e02e4 */
[----:B------:R-:W-:Y:S01]  /*7190*/  LEA.HI.X R233, R218, UR25, R19, 0x1, P0 ;  /* 0x00000019dae97c11 */ /* 0x000fe200080f0c13 */
[----:B------:R-:W-:-:S04]  /*71a0*/  IMAD.WIDE.U32 R218, R221, UR26, R16 ;  /* 0x0000001addda7c25 */ /* 0x000fc8000f8e0010 */
[----:B------:R-:W-:Y:S01]  /*71b0*/  IMAD.IADD R223, R219, 0x1, R223 ;  /* 0x00000001dbdf7824 */ /* 0x000fe200078e02df */
[----:B------:R-:W-:-:S04]  /*71c0*/  LEA R230, P0, R218, UR24, 0x1 ;  /* 0x00000018dae67c11 */ /* 0x000fc8000f8008ff */
[----:B------:R-:W-:Y:S01]  /*71d0*/  LEA.HI.X R231, R218, UR25, R223, 0x1, P0 ;  /* 0x00000019dae77c11 */ /* 0x000fe200080f0cdf */
[----:B------:R-:W-:-:S04]  /*71e0*/  IMAD.WIDE.U32 R218, R220, UR26, R16 ;  /* 0x0000001adcda7c25 */ /* 0x000fc8000f8e0010 */
[----:B------:R-:W-:Y:S01]  /*71f0*/  IMAD.IADD R222, R219, 0x1, R222 ;  /* 0x00000001dbde7824 */ /* 0x000fe200078e02de */
[----:B------:R-:W-:-:S04]  /*7200*/  LEA R228, P0, R218, UR24, 0x1 ;  /* 0x00000018dae47c11 */ /* 0x000fc8000f8008ff */
[----:B------:R-:W-:Y:S02]  /*7210*/  LEA.HI.X R229, R218, UR25, R222, 0x1, P0 ;  /* 0x00000019dae57c11 */ /* 0x000fe400080f0cde */
[----:B------:R-:W-:-:S04]  /*7220*/  LEA R218, P0, R240, UR24, 0x1 ;  /* 0x00000018f0da7c11 */ /* 0x000fc8000f8008ff */
[----:B------:R-:W-:Y:S02]  /*7230*/  LEA.HI.X R219, R240, UR25, R246, 0x1, P0 ;  /* 0x00000019f0db7c11 */ /* 0x000fe400080f0cf6 */
[----:B------:R-:W-:-:S04]  /*7240*/  LEA R220, P0, R239, UR24, 0x1 ;  /* 0x00000018efdc7c11 */ /* 0x000fc8000f8008ff */
[----:B------:R-:W-:Y:S02]  /*7250*/  LEA.HI.X R221, R239, UR25, R245, 0x1, P0 ;  /* 0x00000019efdd7c11 */ /* 0x000fe400080f0cf5 */
[----:B------:R-:W-:-:S04]  /*7260*/  LEA R222, P0, R238, UR24, 0x1 ;  /* 0x00000018eede7c11 */ /* 0x000fc8000f8008ff */
[----:B------:R-:W-:Y:S02]  /*7270*/  LEA.HI.X R223, R238, UR25, R244, 0x1, P0 ;  /* 0x00000019eedf7c11 */ /* 0x000fe400080f0cf4 */
[----:B------:R-:W-:-:S05]  /*7280*/  IADD3 R224, P0, R18, R224, RZ ;  /* 0x000000e012e07210 */ /* 0x000fca0007f1e0ff */
[----:B------:R-:W-:Y:S01]  /*7290*/  IMAD.X R16, R236, 0x1, R17, P0 ;  /* 0x00000001ec107824 */ /* 0x000fe200000e0611 */
[----:B------:R-:W-:-:S05]  /*72a0*/  IADD3 R216, P0, R18, R216, RZ ;  /* 0x000000d812d87210 */ /* 0x000fca0007f1e0ff */
[----:B------:R-:W-:Y:S01]  /*72b0*/  IMAD.X R19, R227, 0x1, R17, P0 ;  /* 0x00000001e3137824 */ /* 0x000fe200000e0611 */
[----:B------:R-:W-:-:S05]  /*72c0*/  IADD3 R18, P0, R18, R22, RZ ;  /* 0x0000001612127210 */ /* 0x000fca0007f1e0ff */
[----:B------:R-:W-:Y:S01]  /*72d0*/  IMAD.X R17, R226, 0x1, R17, P0 ;  /* 0x00000001e2117824 */ /* 0x000fe200000e0611 */
        /* <DEDUP_REMOVED lines=12> */
[----:B------:R-:W-:-:S13]  /*73a0*/  ISETP.GT.AND P0, PT, R0, RZ, P2 ;  /* 0x000000ff0000720c */ /* 0x000fda0001704270 */
[----:B------:R-:W-:Y:S05]  /*73b0*/  @!P0 BRA `(.L_x_106) ;  /* 0x0000000000048947 */ /* 0x000fea0003800000 */
[----:B------:R3:W5:Y:S02]  /*73c0*/  LDG.E.LTC128B.U16 R21, desc[UR12][R10.64+0xa0] ;  /* 0x0000a00c0a157981 */ /* 0x000764000c1e1520 */
.L_x_106:
[----:B------:R-:W-:Y:S05]  /*73d0*/  BSYNC B0 ;  /* 0x0000000000007941 */ /* 0x000fea0003800000 */
.L_x_105:
        /* <DEDUP_REMOVED lines=13> */
.L_x_108:
[----:B------:R-:W-:Y:S05]  /*74b0*/  BSYNC B0 ;  /* 0x0000000000007941 */ /* 0x000fea0003800000 */
.L_x_107:
        /* <DEDUP_REMOVED lines=10> */
.L_x_110:
[----:B------:R-:W-:Y:S05]  /*7560*/  BSYNC B0 ;  /* 0x0000000000007941 */ /* 0x000fea0003800000 */
.L_x_109:
        /* <DEDUP_REMOVED lines=10> */
.L_x_112:
[----:B------:R-:W-:Y:S05]  /*7610*/  BSYNC B0 ;  /* 0x0000000000007941 */ /* 0x000fea0003800000 */
.L_x_111:
        /* <DEDUP_REMOVED lines=13> */
.L_x_114:
[----:B------:R-:W-:Y:S05]  /*76f0*/  BSYNC B0 ;  /* 0x0000000000007941 */ /* 0x000fea0003800000 */
.L_x_113:
        /* <DEDUP_REMOVED lines=13> */
.L_x_116:
[----:B------:R-:W-:Y:S05]  /*77d0*/  BSYNC B0 ;  /* 0x0000000000007941 */ /* 0x000fea0003800000 */
.L_x_115:
        /* <DEDUP_REMOVED lines=10> */
.L_x_118:
[----:B------:R-:W-:Y:S05]  /*7880*/  BSYNC B0 ;  /* 0x0000000000007941 */ /* 0x000fea0003800000 */
.L_x_117:
        /* <DEDUP_REMOVED lines=10> */
.L_x_120:
[----:B------:R-:W-:Y:S05]  /*7930*/  BSYNC B0 ;  /* 0x0000000000007941 */ /* 0x000fea0003800000 */
.L_x_119:
        /* <DEDUP_REMOVED lines=13> */
.L_x_122:
[----:B------:R-:W-:Y:S05]  /*7a10*/  BSYNC B0 ;  /* 0x0000000000007941 */ /* 0x000fea0003800000 */
.L_x_121:
        /* <DEDUP_REMOVED lines=13> */
.L_x_124:
[----:B------:R-:W-:Y:S05]  /*7af0*/  BSYNC B0 ;  /* 0x0000000000007941 */ /* 0x000fea0003800000 */
.L_x_123:
        /* <DEDUP_REMOVED lines=10> */
.L_x_126:
[----:B------:R-:W-:Y:S05]  /*7ba0*/  BSYNC B0 ;  /* 0x0000000000007941 */ /* 0x000fea0003800000 */
.L_x_125:
        /* <DEDUP_REMOVED lines=10> */
.L_x_128:
[----:B------:R-:W-:Y:S05]  /*7c50*/  BSYNC B0 ;  /* 0x0000000000007941 */ /* 0x000fea0003800000 */
.L_x_127:
        /* <DEDUP_REMOVED lines=13> */
.L_x_130:
[----:B------:R-:W-:Y:S05]  /*7d30*/  BSYNC B0 ;  /* 0x0000000000007941 */ /* 0x000fea0003800000 */
.L_x_129:
        /* <DEDUP_REMOVED lines=13> */
.L_x_132:
[----:B------:R-:W-:Y:S05]  /*7e10*/  BSYNC B0 ;  /* 0x0000000000007941 */ /* 0x000fea0003800000 */
.L_x_131:
        /* <DEDUP_REMOVED lines=10> */
.L_x_134:
[----:B------:R-:W-:Y:S05]  /*7ec0*/  BSYNC B0 ;  /* 0x0000000000007941 */ /* 0x000fea0003800000 */
.L_x_133:
        /* <DEDUP_REMOVED lines=10> */
.L_x_136:
[----:B------:R-:W-:Y:S05]  /*7f70*/  BSYNC B0 ;  /* 0x0000000000007941 */ /* 0x000fea0003800000 */
.L_x_135:
[----:B------:R-:W3:Y:S01]  /*7f80*/  LDL.LU R235, [R1+0xdc] ;  /* 0x0000dc0001eb7983 */ /* 0x000ee20000300800 */
[----:B-----5:R-:W-:Y:S01]  /*7f90*/  IMAD.U32 R234, R21, 0x10000, RZ ;  /* 0x0001000015ea7824 */ /* 0x020fe200078e00ff */
[----:B------:R-:W-:Y:S01]  /*7fa0*/  ISETP.GT.AND P3, PT, R3, 0x70, PT ;  /* 0x000000700300780c */ /* 0x000fe20003f64270 */
[----:B------:R-:W-:Y:S02]  /*7fb0*/  BSSY B0, `(.L_x_137) ;  /* 0x0000008000007945 */ /* 0x000fe40003800000 */
[----:B------:R-:W-:-:S04]  /*7fc0*/  FMUL R234, R234, UR16 ;  /* 0x00000010eaea7c20 */ /* 0x000fc80008400000 */
[----:B---3--:R-:W-:-:S05]  /*7fd0*/  FFMA R234, R235, UR14, R234 ;  /* 0x0000000eebea7c23 */ /* 0x008fca00080000ea */
[----:B------:R-:W-:-:S05]  /*7fe0*/  F2FP.BF16.F32.PACK_AB R234, RZ, R234 ;  /* 0x000000eaffea723e */ /* 0x000fca00000010ff */
[----:B------:R3:W-:Y:S01]  /*7ff0*/  @P0 STG.E.U16 desc[UR12][R6.64+0xd2], R234 ;  /* 0x0000d2ea06000986 */ /* 0x0007e2000c10150c */
[----:B------:R-:W-:-:S13]  /*8000*/  ISETP.GT.AND P0, PT, R0, RZ, P3 ;  /* 0x000000ff0000720c */ /* 0x000fda0001f04270 */
[----:B---3--:R-:W-:Y:S05]  /*8010*/  @!P0 BRA `(.L_x_138) ;  /* 0x0000000000048947 */ /* 0x008fea0003800000 */
[----:B------:R3:W5:Y:S02]  /*8020*/  LDG.E.LTC128B.U16 R21, desc[UR12][R10.64+0xe0] ;  /* 0x0000e00c0a157981 */ /* 0x000764000c1e1520 */
.L_x_138:
[----:B------:R-:W-:Y:S05]  /*8030*/  BSYNC B0 ;  /* 0x0000000000007941 */ /* 0x000fea0003800000 */
.L_x_137:
[----:B------:R-:W2:Y:S01]  /*8040*/  LDL.LU R235, [R1+0xe0] ;  /* 0x0000e00001eb7983 */ /* 0x000ea20000300800 */
[----:B-----5:R-:W-:Y:S01]  /*8050*/  IMAD.U32 R234, R21, 0x10000, RZ ;  /* 0x0001000015ea7824 */ /* 0x020fe200078e00ff */
[----:B------:R-:W-:Y:S01]  /*8060*/  ISETP.GT.AND P2, PT, R3, 0x71, PT ;  /* 0x000000710300780c */ /* 0x000fe20003f44270 */
[----:B------:R-:W-:Y:S02]  /*8070*/  BSSY B0, `(.L_x_139) ;  /* 0x0000008000007945 */ /* 0x000fe40003800000 */
[----:B------:R-:W-:-:S04]  /*8080*/  FMUL R234, R234, UR16 ;  /* 0x00000010eaea7c20 */ /* 0x000fc80008400000 */
[----:B--2---:R-:W-:-:S05]  /*8090*/  FFMA R234, R235, UR14, R234 ;  /* 0x0000000eebea7c23 */ /* 0x004fca00080000ea */
[----:B------:R-:W-:-:S05]  /*80a0*/  F2FP.BF16.F32.PACK_AB R234, RZ, R234 ;  /* 0x000000eaffea723e */ /* 0x000fca00000010ff */
[----:B------:R2:W-:Y:S01]  /*80b0*/  @P0 STG.E.U16 desc[UR12][R4.64+0xe0], R234 ;  /* 0x0000e0ea04000986 */ /* 0x0005e2000c10150c */
[----:B------:R-:W-:-:S13]  /*80c0*/  ISETP.GT.AND P0, PT, R0, RZ, P2 ;  /* 0x000000ff0000720c */ /* 0x000fda0001704270 */
[----:B--2---:R-:W-:Y:S05]  /*80d0*/  @!P0 BRA `(.L_x_140) ;  /* 0x0000000000048947 */ /* 0x004fea0003800000 */
[----:B------:R2:W5:Y:S02]  /*80e0*/  LDG.E.LTC128B.U16 R21, desc[UR12][R10.64+0xe2] ;  /* 0x0000e20c0a157981 */ /* 0x000564000c1e1520 */
.L_x_140:
[----:B------:R-:W-:Y:S05]  /*80f0*/  BSYNC B0 ;  /* 0x0000000000007941 */ /* 0x000fea0003800000 */
.L_x_139:
        /* <DEDUP_REMOVED lines=10> */
.L_x_142:
[----:B------:R-:W-:Y:S05]  /*81a0*/  BSYNC B0 ;  /* 0x0000000000007941 */ /* 0x000fea0003800000 */
.L_x_141:
        /* <DEDUP_REMOVED lines=10> */
.L_x_144:
[----:B------:R-:W-:Y:S05]  /*8250*/  BSYNC B0 ;  /* 0x0000000000007941 */ /* 0x000fea0003800000 */
.L_x_143:
        /* <DEDUP_REMOVED lines=11> */
.L_x_146:
[----:B------:R-:W-:Y:S05]  /*8310*/  BSYNC B0 ;  /* 0x0000000000007941 */ /* 0x000fea0003800000 */
.L_x_145:
[----:B------:R-:W2:Y:S01]  /*8320*/  LDL.LU R235, [R1+0xf0] ;  /* 0x0000f00001eb7983 */ /* 0x000ea20000300800 */
[----:B-----5:R-:W-:Y:S01]  /*8330*/  IMAD.U32 R234, R21, 0x10000, RZ ;  /* 0x0001000015ea7824 */ /* 0x020fe200078e00ff */
[----:B------:R-:W-:Y:S03]  /*8340*/  BSSY B0, `(.L_x_147) ;  /* 0x0000009000007945 */ /* 0x000fe60003800000 */
[----:B------:R-:W-:-:S04]  /*8350*/  FMUL R234, R234, UR16 ;  /* 0x00000010eaea7c20 */ /* 0x000fc80008400000 */
[----:B--2---:R-:W-:-:S05]  /*8360*/  FFMA R234, R235, UR14, R234 ;  /* 0x0000000eebea7c23 */ /* 0x004fca00080000ea */
[----:B------:R-:W-:-:S05]  /*8370*/  F2FP.BF16.F32.PACK_AB R234, RZ, R234 ;  /* 0x000000eaffea723e */ /* 0x000fca00000010ff */
[----:B------:R2:W-:Y:S01]  /*8380*/  @P0 STG.E.U16 desc[UR12][R4.64+0xf0], R234 ;  /* 0x0000f0ea04000986 */ /* 0x0005e2000c10150c */
[----:B------:R-:W-:-:S04]  /*8390*/  ISETP.GT.AND P0, PT, R3, 0x79, PT ;  /* 0x000000790300780c */ /* 0x000fc80003f04270 */
[----:B------:R-:W-:-:S13]  /*83a0*/  ISETP.GT.AND P4, PT, R0, RZ, P0 ;  /* 0x000000ff0000720c */ /* 0x000fda0000784270 */
[----:B--2---:R-:W-:Y:S05]  /*83b0*/  @!P4 BRA `(.L_x_148) ;  /* 0x000000000004c947 */ /* 0x004fea0003800000 */
[----:B------:R2:W5:Y:S02]  /*83c0*/  LDG.E.LTC128B.U16 R21, desc[UR12][R10.64+0xf2] ;  /* 0x0000f20c0a157981 */ /* 0x000564000c1e1520 */
.L_x_148:
[----:B------:R-:W-:Y:S05]  /*83d0*/  BSYNC B0 ;  /* 0x0000000000007941 */ /* 0x000fea0003800000 */
.L_x_147:
[----:B-1234-:R-:W2:Y:S01]  /*83e0*/  LDL.LU R10, [R1+0xf4] ;  /* 0x0000f400010a7983 */ /* 0x01eea20000300800 */
[----:B-----5:R-:W-:Y:S01]  /*83f0*/  IMAD.U32 R3, R21, 0x10000, RZ ;  /* 0x0001000015037824 */ /* 0x020fe200078e00ff */
[----:B------:R-:W-:Y:S03]  /*8400*/  BSSY B0, `(.L_x_149) ;  /* 0x0000008000007945 */ /* 0x000fe60003800000 */
[----:B------:R-:W-:-:S04]  /*8410*/  FMUL R3, R3, UR16 ;  /* 0x0000001003037c20 */ /* 0x000fc80008400000 */
[----:B--2---:R-:W-:-:S05]  /*8420*/  FFMA R3, R10, UR14, R3 ;  /* 0x0000000e0a037c23 */ /* 0x004fca0008000003 */
[----:B------:R-:W-:-:S05]  /*8430*/  F2FP.BF16.F32.PACK_AB R3, RZ, R3 ;  /* 0x00000003ff03723e */ /* 0x000fca00000010ff */
[----:B------:R1:W-:Y:S01]  /*8440*/  @P4 STG.E.U16 desc[UR12][R4.64+0xf2], R3 ;  /* 0x0000f20304004986 */ /* 0x0003e2000c10150c */
[----:B------:R-:W-:-:S13]  /*8450*/  ISETP.GT.AND P4, PT, R0, 0x8, P1 ;  /* 0x000000080000780c */ /* 0x000fda0000f84270 */
[----:B-1----:R-:W-:Y:S05]  /*8460*/  @!P4 BRA `(.L_x_150) ;  /* 0x000000000004c947 */ /* 0x002fea0003800000 */
[----:B------:R1:W5:Y:S02]  /*8470*/  LDG.E.LTC128B.U16 R21, desc[UR12][R8.64+0xf0] ;  /* 0x0000f00c08157981 */ /* 0x000364000c1e1520 */
.L_x_150:
[----:B------:R-:W-:Y:S05]  /*8480*/  BSYNC B0 ;  /* 0x0000000000007941 */ /* 0x000fea0003800000 */
.L_x_149:
        /* <DEDUP_REMOVED lines=10> */
.L_x_152:
[----:B------:R-:W-:Y:S05]  /*8530*/  BSYNC B0 ;  /* 0x0000000000007941 */ /* 0x000fea0003800000 */
.L_x_151:
[----:B012---:R-:W2:Y:S01]  /*8540*/  LDL.LU R8, [R1+0xfc] ;  /* 0x0000fc0001087983 */ /* 0x007ea20000300800 */
[----:B-----5:R-:W-:Y:S02]  /*8550*/  IMAD.U32 R3, R21, 0x10000, RZ ;  /* 0x0001000015037824 */ /* 0x020fe400078e00ff */
[----:B------:R-:W-:Y:S02]  /*8560*/  @P4 IMAD.MOV.U32 R9, RZ, RZ, R7 ;  /* 0x000000ffff094224 */ /* 0x000fe400078e0007 */
[----:B------:R-:W-:-:S04]  /*8570*/  FMUL R3, R3, UR16 ;  /* 0x0000001003037c20 */ /* 0x000fc80008400000 */
[----:B--2---:R-:W-:Y:S01]  /*8580*/  FFMA R3, R8, UR14, R3 ;  /* 0x0000000e08037c23 */ /* 0x004fe20008000003 */
[----:B------:R-:W-:-:S04]  /*8590*/  @P4 IMAD.MOV.U32 R8, RZ, RZ, R6 ;  /* 0x000000ffff084224 */ /* 0x000fc800078e0006 */
[----:B------:R-:W-:-:S04]  /*85a0*/  F2FP.BF16.F32.PACK_AB R3, RZ, R3 ;  /* 0x00000003ff03723e */ /* 0x000fc800000010ff */
[----:B------:R-:W-:-:S05]  /*85b0*/  PRMT R10, R3, 0x7610, R10 ;  /* 0x00007610030a7816 */ /* 0x000fca000000000a */
[----:B------:R0:W-:Y:S01]  /*85c0*/  @P4 STG.E.U16 desc[UR12][R8.64+0xf2], R10 ;  /* 0x0000f20a08004986 */ /* 0x0001e2000c10150c */
[----:B------:R-:W-:-:S04]  /*85d0*/  IADD3 R6, P4, R4, UR21, RZ ;  /* 0x0000001504067c10 */ /* 0x000fc8000ff9e0ff */
[----:B------:R-:W-:Y:S02]  /*85e0*/  IADD3.X R7, R5, UR22, RZ, P4, !PT ;  /* 0x0000001605077c10 */ /* 0x000fe4000a7fe4ff */
[----:B------:R-:W-:-:S13]  /*85f0*/  ISETP.GT.AND P4, PT, R0, 0x40, P5 ;  /* 0x000000400000780c */ /* 0x000fda0002f84270 */
[----:B------:R-:W2:Y:S01]  /*8600*/  @P4 LDG.E.LTC128B.U16 R21, desc[UR12][R232.64] ;  /* 0x0000000ce8154981 */ /* 0x000ea2000c1e1520 */
[----:B------:R-:W-:Y:S01]  /*8610*/  BSSY B0, `(.L_x_153) ;  /* 0x000000a000007945 */ /* 0x000fe20003800000 */
[----:B--2---:R-:W-:-:S04]  /*8620*/  IMAD.U32 R3, R21, 0x10000, RZ ;  /* 0x0001000015037824 */ /* 0x004fc800078e00ff */
[----:B------:R-:W-:-:S04]  /*8630*/  FMUL R3, R3, UR16 ;  /* 0x0000001003037c20 */ /* 0x000fc80008400000 */
[----:B------:R-:W-:-:S05]  /*8640*/  FFMA R3, R152, UR14, R3 ;  /* 0x0000000e98037c23 */ /* 0x000fca0008000003 */
[----:B------:R-:W-:-:S05]  /*8650*/  F2FP.BF16.F32.PACK_AB R3, RZ, R3 ;  /* 0x00000003ff03723e */ /* 0x000fca00000010ff */
[----:B------:R0:W-:Y:S01]  /*8660*/  @P4 STG.E.U16 desc[UR12][R6.64], R3 ;  /* 0x0000000306004986 */ /* 0x0001e2000c10150c */
[----:B------:R-:W-:-:S04]  /*8670*/  LOP3.LUT P4, RZ, R2, 0x2, RZ, 0xc0, !PT ;  /* 0x0000000202ff7812 */ /* 0x000fc8000788c0ff */
[----:B------:R-:W-:-:S13]  /*8680*/  ISETP.GT.AND P4, PT, R0, 0x40, P4 ;  /* 0x000000400000780c */ /* 0x000fda0002784270 */
[----:B0-----:R-:W-:Y:S05]  /*8690*/  @!P4 BRA `(.L_x_154) ;  /* 0x000000000004c947 */ /* 0x001fea0003800000 */
[----:B------:R0:W5:Y:S02]  /*86a0*/  LDG.E.LTC128B.U16 R21, desc[UR12][R218.64+0x2] ;  /* 0x0000020cda157981 */ /* 0x000164000c1e1520 */
.L_x_154:
[----:B------:R-:W-:Y:S05]  /*86b0*/  BSYNC B0 ;  /* 0x0000000000007941 */ /* 0x000fea0003800000 */
.L_x_153:
[----:B-----5:R-:W-:Y:S01]  /*86c0*/  IMAD.U32 R3, R21, 0x10000, RZ ;  /* 0x0001000015037824 */ /* 0x020fe200078e00ff */
[----:B------:R-:W-:Y:S03]  /*86d0*/  BSSY B0, `(.L_x_155) ;  /* 0x000000b000007945 */ /* 0x000fe60003800000 */
[----:B------:R-:W-:-:S04]  /*86e0*/  FMUL R8, R3, UR16 ;  /* 0x0000001003087c20 */ /* 0x000fc80008400000 */
[----:B------:R-:W-:-:S05]  /*86f0*/  FFMA R8, R153, UR14, R8 ;  /* 0x0000000e99087c23 */ /* 0x000fca0008000008 */
[----:B------:R-:W-:-:S04]  /*8700*/  F2FP.BF16.F32.PACK_AB R8, RZ, R8 ;  /* 0x00000008ff08723e */ /* 0x000fc800000010ff */
[----:B------:R-:W-:-:S05]  /*8710*/  PRMT R3, R8, 0x7610, R3 ;  /* 0x0000761008037816 */ /* 0x000fca0000000003 */
[----:B------:R1:W-:Y:S01]  /*8720*/  @P4 STG.E.U16 desc[UR12][R6.64+0x2], R3 ;  /* 0x0000020306004986 */ /* 0x0003e2000c10150c */
[----:B------:R-:W-:-:S04]  /*8730*/  IADD3 R8, P4, R6, UR28, RZ ;  /* 0x0000001c06087c10 */ /* 0x000fc8000ff9e0ff */
[----:B------:R-:W-:Y:S02]  /*8740*/  IADD3.X R9, R7, UR6, RZ, P4, !PT ;  /* 0x0000000607097c10 */ /* 0x000fe4000a7fe4ff */
[----:B------:R-:W-:-:S13]  /*8750*/  ISETP.GT.AND P4, PT, R0, 0x48, P5 ;  /* 0x000000480000780c */ /* 0x000fda0002f84270 */
[----:B-1----:R-:W-:Y:S05]  /*8760*/  @!P4 BRA `(.L_x_156) ;  /* 0x000000000004c947 */ /* 0x002fea0003800000 */
[----:B------:R1:W5:Y:S02]  /*8770*/  LDG.E.LTC128B.U16 R21, desc[UR12][R226.64] ;  /* 0x0000000ce2157981 */ /* 0x000364000c1e1520 */
.L_x_156:
[----:B------:R-:W-:Y:S05]  /*8780*/  BSYNC B0 ;  /* 0x0000000000007941 */ /* 0x000fea0003800000 */
.L_x_155:
[----:B-----5:R-:W-:Y:S01]  /*8790*/  IMAD.U32 R3, R21, 0x10000, RZ ;  /* 0x0001000015037824 */ /* 0x020fe200078e00ff */
[----:B------:R-:W-:Y:S03]  /*87a0*/  BSSY B0, `(.L_x_157) ;  /* 0x000000b000007945 */ /* 0x000fe60003800000 */
[----:B------:R-:W-:-:S04]  /*87b0*/  FMUL R3, R3, UR16 ;  /* 0x0000001003037c20 */ /* 0x000fc80008400000 */
[----:B------:R-:W-:-:S05]  /*87c0*/  FFMA R3, R154, UR14, R3 ;  /* 0x0000000e9a037c23 */ /* 0x000fca0008000003 */
[----:B------:R-:W-:-:S05]  /*87d0*/  F2FP.BF16.F32.PACK_AB R3, RZ, R3 ;  /* 0x00000003ff03723e */ /* 0x000fca00000010ff */
[----:B------:R2:W-:Y:S01]  /*87e0*/  @P4 STG.E.U16 desc[UR12][R8.64], R3 ;  /* 0x0000000308004986 */ /* 0x0005e2000c10150c */
[----:B------:R-:W-:-:S04]  /*87f0*/  IADD3 R10, P4, R6, UR28, RZ ;  /* 0x0000001c060a7c10 */ /* 0x000fc8000ff9e0ff */
[----:B------:R-:W-:Y:S02]  /*8800*/  IADD3.X R11, R7, UR6, RZ, P4, !PT ;  /* 0x00000006070b7c10 */ /* 0x000fe4000a7fe4ff */
[----:B------:R-:W-:-:S04]  /*8810*/  LOP3.LUT P4, RZ, R2, 0x2, RZ, 0xc0, !PT ;  /* 0x0000000202ff7812 */ /* 0x000fc8000788c0ff */
[----:B------:R-:W-:-:S13]  /*8820*/  ISETP.GT.AND P4, PT, R0, 0x48, P4 ;  /* 0x000000480000780c */ /* 0x000fda0002784270 */
[----:B--2---:R-:W-:Y:S05]  /*8830*/  @!P4 BRA `(.L_x_158) ;  /* 0x000000000004c947 */ /* 0x004fea0003800000 */
[----:B------:R2:W5:Y:S02]  /*8840*/  LDG.E.LTC128B.U16 R21, desc[UR12][R18.64+0x2] ;  /* 0x0000020c12157981 */ /* 0x000564000c1e1520 */
.L_x_158:
[----:B------:R-:W-:Y:S05]  /*8850*/  BSYNC B0 ;  /* 0x0000000000007941 */ /* 0x000fea0003800000 */
.L_x_157:
[----:B-----5:R-:W-:Y:S01]  /*8860*/  IMAD.U32 R3, R21, 0x10000, RZ ;  /* 0x0001000015037824 */ /* 0x020fe200078e00ff */
[----:B------:R-:W-:Y:S03]  /*8870*/  BSSY B0, `(.L_x_159) ;  /* 0x0000009000007945 */ /* 0x000fe60003800000 */
[----:B------:R-:W-:-:S04]  /*8880*/  FMUL R8, R3, UR16 ;  /* 0x0000001003087c20 */ /* 0x000fc80008400000 */
[----:B------:R-:W-:-:S05]  /*8890*/  FFMA R8, R155, UR14, R8 ;  /* 0x0000000e9b087c23 */ /* 0x000fca0008000008 */
[----:B------:R-:W-:-:S05]  /*88a0*/  F2FP.BF16.F32.PACK_AB R8, RZ, R8 ;  /* 0x00000008ff08723e */ /* 0x000fca00000010ff */
[----:B------:R3:W-:Y:S01]  /*88b0*/  @P4 STG.E.U16 desc[UR12][R10.64+0x2], R8 ;  /* 0x000002080a004986 */ /* 0x0007e2000c10150c */
[----:B------:R-:W-:-:S04]  /*88c0*/  LOP3.LUT P4, RZ, R2, 0x4, RZ, 0xc0, !PT ;  /* 0x0000000402ff7812 */ /* 0x000fc8000788c0ff */
[----:B------:R-:W-:-:S13]  /*88d0*/  ISETP.GT.AND P4, PT, R0, 0x40, P4 ;  /* 0x000000400000780c */ /* 0x000fda0002784270 */
[----:B---3--:R-:W-:Y:S05]  /*88e0*/  @!P4 BRA `(.L_x_160) ;  /* 0x000000000004c947 */ /* 0x008fea0003800000 */
[----:B------:R3:W5:Y:S02]  /*88f0*/  LDG.E.LTC128B.U16 R21, desc[UR12][R218.64+0x10] ;  /* 0x0000100cda157981 */ /* 0x000764000c1e1520 */
.L_x_160:
[----:B------:R-:W-:Y:S05]  /*8900*/  BSYNC B0 ;  /* 0x0000000000007941 */ /* 0x000fea0003800000 */
.L_x_159:
        /* <DEDUP_REMOVED lines=8> */
[----:B----4-:R-:W-:Y:S05]  /*8990*/  @!P4 BRA `(.L_x_162) ;  /* 0x000000000004c947 */ /* 0x010fea0003800000 */
[----:B------:R4:W5:Y:S02]  /*89a0*/  LDG.E.LTC128B.U16 R21, desc[UR12][R218.64+0x12] ;  /* 0x0000120cda157981 */ /* 0x000964000c1e1520 */
.L_x_162:
[----:B------:R-:W-:Y:S05]  /*89b0*/  BSYNC B0 ;  /* 0x0000000000007941 */ /* 0x000fea0003800000 */
.L_x_161:
        /* <DEDUP_REMOVED lines=10> */
.L_x_164:
[----:B------:R-:W-:Y:S05]  /*8a60*/  BSYNC B0 ;  /* 0x0000000000007941 */ /* 0x000fea0003800000 */
.L_x_163:
        /* <DEDUP_REMOVED lines=10> */
.L_x_166:
[----:B------:R-:W-:Y:S05]  /*8b10*/  BSYNC B0 ;  /* 0x0000000000007941 */ /* 0x000fea0003800000 */
.L_x_165:
[----:B-----5:R-:W-:Y:S01]  /*8b20*/  IMAD.U32 R3, R21, 0x10000, RZ ;  /* 0x0001000015037824 */ /* 0x020fe200078e00ff */
[----:B------:R-:W-:Y:S01]  /*8b30*/  BSSY B0, `(.L_x_167) ;  /* 0x000000c000007945 */ /* 0x000fe20003800000 */
[----:B------:R-:W-:Y:S02]  /*8b40*/  @P4 IMAD.MOV.U32 R9, RZ, RZ, R13 ;  /* 0x000000ffff094224 */ /* 0x000fe400078e000d */
[----:B------:R-:W-:-:S04]  /*8b50*/  FMUL R8, R3, UR16 ;  /* 0x0000001003087c20 */ /* 0x000fc80008400000 */
[----:B------:R-:W-:-:S05]  /*8b60*/  FFMA R8, R159, UR14, R8 ;  /* 0x0000000e9f087c23 */ /* 0x000fca0008000008 */
[----:B------:R-:W-:-:S04]  /*8b70*/  F2FP.BF16.F32.PACK_AB R8, RZ, R8 ;  /* 0x00000008ff08723e */ /* 0x000fc800000010ff */
[----:B------:R-:W-:Y:S01]  /*8b80*/  PRMT R3, R8, 0x7610, R3 ;  /* 0x0000761008037816 */ /* 0x000fe20000000003 */
[----:B------:R-:W-:-:S05]  /*8b90*/  @P4 IMAD.MOV.U32 R8, RZ, RZ, R12 ;  /* 0x000000ffff084224 */ /* 0x000fca00078e000c */
[----:B------:R0:W-:Y:S01]  /*8ba0*/  @P4 STG.E.U16 desc[UR12][R8.64+0x12], R3 ;  /* 0x0000120308004986 */ /* 0x0001e2000c10150c */
[----:B------:R-:W-:-:S04]  /*8bb0*/  LOP3.LUT P4, RZ, R2, 0x10, RZ, 0xc0, !PT ;  /* 0x0000001002ff7812 */ /* 0x000fc8000788c0ff */
[----:B------:R-:W-:-:S13]  /*8bc0*/  ISETP.GT.AND P4, PT, R0, 0x40, P4 ;  /* 0x000000400000780c */ /* 0x000fda0002784270 */
[----:B0-----:R-:W-:Y:S05]  /*8bd0*/  @!P4 BRA `(.L_x_168) ;  /* 0x000000000004c947 */ /* 0x001fea0003800000 */
[----:B------:R0:W5:Y:S02]  /*8be0*/  LDG.E.LTC128B.U16 R21, desc[UR12][R218.64+0x20] ;  /* 0x0000200cda157981 */ /* 0x000164000c1e1520 */
.L_x_168:
[----:B------:R-:W-:Y:S05]  /*8bf0*/  BSYNC B0 ;  /* 0x0000000000007941 */ /* 0x000fea0003800000 */
.L_x_167:
        /* <DEDUP_REMOVED lines=10> */
.L_x_170:
[----:B------:R-:W-:Y:S05]  /*8ca0*/  BSYNC B0 ;  /* 0x0000000000007941 */ /* 0x000fea0003800000 */
.L_x_169:
        /* <DEDUP_REMOVED lines=10> */
.L_x_172:
[----:B------:R-:W-:Y:S05]  /*8d50*/  BSYNC B0 ;  /* 0x0000000000007941 */ /* 0x000fea0003800000 */
.L_x_171:
[----:B-----5:R-:W-:Y:S01]  /*8d60*/  IMAD.U32 R3, R21, 0x10000, RZ ;  /* 0x0001000015037824 */ /* 0x020fe200078e00ff */
[----:B------:R-:W-:Y:S01]  /*8d70*/  BSSY B0, `(.L_x_173) ;  /* 0x000000b000007945 */ /* 0x000fe20003800000 */
[----:B------:R-:W-:Y:S02]  /*8d80*/  @P4 IMAD.MOV.U32 R8, RZ, RZ, R12 ;  /* 0x000000ffff084224 */ /* 0x000fe400078e000c */
[----:B------:R-:W-:Y:S01]  /*8d90*/  FMUL R3, R3, UR16 ;  /* 0x0000001003037c20 */ /* 0x000fe20008400000 */
[----:B------:R-:W-:-:S03]  /*8da0*/  @P4 IMAD.MOV.U32 R9, RZ, RZ, R13 ;  /* 0x000000ffff094224 */ /* 0x000fc600078e000d */
[----:B------:R-:W-:-:S05]  /*8db0*/  FFMA R3, R162, UR14, R3 ;  /* 0x0000000ea2037c23 */ /* 0x000fca0008000003 */
[----:B------:R-:W-:-:S05]  /*8dc0*/  F2FP.BF16.F32.PACK_AB R3, RZ, R3 ;  /* 0x00000003ff03723e */ /* 0x000fca00000010ff */
[----:B------:R0:W-:Y:S01]  /*8dd0*/  @P4 STG.E.U16 desc[UR12][R8.64+0x20], R3 ;  /* 0x0000200308004986 */ /* 0x0001e2000c10150c */
[----:B------:R-:W-:-:S04]  /*8de0*/  LOP3.LUT P4, RZ, R2, 0x400000, RZ, 0xc0, !PT ;  /* 0x0040000002ff7812 */ /* 0x000fc8000788c0ff */
[----:B------:R-:W-:-:S13]  /*8df0*/  ISETP.GT.AND P4, PT, R0, 0x48, P4 ;  /* 0x000000480000780c */ /* 0x000fda0002784270 */
[----:B0-----:R-:W-:Y:S05]  /*8e00*/  @!P4 BRA `(.L_x_174) ;  /* 0x000000000004c947 */ /* 0x001fea0003800000 */
[----:B------:R0:W5:Y:S02]  /*8e10*/  LDG.E.LTC128B.U16 R21, desc[UR12][R18.64+0x22] ;  /* 0x0000220c12157981 */ /* 0x000164000c1e1520 */
.L_x_174:
[----:B------:R-:W-:Y:S05]  /*8e20*/  BSYNC B0 ;  /* 0x0000000000007941 */ /* 0x000fea0003800000 */
.L_x_173:
        /* <DEDUP_REMOVED lines=13> */
.L_x_176:
[----:B------:R-:W-:Y:S05]  /*8f00*/  BSYNC B0 ;  /* 0x0000000000007941 */ /* 0x000fea0003800000 */
.L_x_175:
        /* <DEDUP_REMOVED lines=10> */
.L_x_178:
[----:B------:R-:W-:Y:S05]  /*8fb0*/  BSYNC B0 ;  /* 0x0000000000007941 */ /* 0x000fea0003800000 */
.L_x_177:
        /* <DEDUP_REMOVED lines=10> */
.L_x_180:
[----:B------:R-:W-:Y:S05]  /*9060*/  BSYNC B0 ;  /* 0x0000000000007941 */ /* 0x000fea0003800000 */
.L_x_179:
        /* <DEDUP_REMOVED lines=12> */
.L_x_182:
[----:B------:R-:W-:Y:S05]  /*9130*/  BSYNC B0 ;  /* 0x0000000000007941 */ /* 0x000fea0003800000 */
.L_x_181:
        /* <DEDUP_REMOVED lines=13> */
.L_x_184:
[----:B------:R-:W-:Y:S05]  /*9210*/  BSYNC B0 ;  /* 0x0000000000007941 */ /* 0x000fea0003800000 */
.L_x_183:
        /* <DEDUP_REMOVED lines=10> */
.L_x_186:
[----:B------:R-:W-:Y:S05]  /*92c0*/  BSYNC B0 ;  /* 0x0000000000007941 */ /* 0x000fea0003800000 */
.L_x_185:
        /* <DEDUP_REMOVED lines=10> */
.L_x_188:
[----:B------:R-:W-:Y:S05]  /*9370*/  BSYNC B0 ;  /* 0x0000000000007941 */ /* 0x000fea0003800000 */
.L_x_187:
        /* <DEDUP_REMOVED lines=12> */
.L_x_190:
[----:B------:R-:W-:Y:S05]  /*9440*/  BSYNC B0 ;  /* 0x0000000000007941 */ /* 0x000fea0003800000 */
.L_x_189:
        /* <DEDUP_REMOVED lines=13> */
.L_x_192:
[----:B------:R-:W-:Y:S05]  /*9520*/  BSYNC B0 ;  /* 0x0000000000007941 */ /* 0x000fea0003800000 */
.L_x_191:
        /* <DEDUP_REMOVED lines=10> */
.L_x_194:
[----:B------:R-:W-:Y:S05]  /*95d0*/  BSYNC B0 ;  /* 0x0000000000007941 */ /* 0x000fea0003800000 */
.L_x_193:
        /* <DEDUP_REMOVED lines=10> */
.L_x_196:
[----:B------:R-:W-:Y:S05]  /*9680*/  BSYNC B0 ;  /* 0x0000000000007941 */ /* 0x000fea0003800000 */
.L_x_195:
        /* <DEDUP_REMOVED lines=12> */
.L_x_198:
[----:B------:R-:W-:Y:S05]  /*9750*/  BSYNC B0 ;  /* 0x0000000000007941 */ /* 0x000fea0003800000 */
.L_x_197:
        /* <DEDUP_REMOVED lines=13> */
.L_x_200:
[----:B------:R-:W-:Y:S05]  /*9830*/  BSYNC B0 ;  /* 0x0000000000007941 */ /* 0x000fea0003800000 */
.L_x_199:
        /* <DEDUP_REMOVED lines=10> */
.L_x_202:
[----:B------:R-:W-:Y:S05]  /*98e0*/  BSYNC B0 ;  /* 0x0000000000007941 */ /* 0x000fea0003800000 */
.L_x_201:
        /* <DEDUP_REMOVED lines=10> */
.L_x_204:
[----:B------:R-:W-:Y:S05]  /*9990*/  BSYNC B0 ;  /* 0x0000000000007941 */ /* 0x000fea0003800000 */
.L_x_203:
        /* <DEDUP_REMOVED lines=12> */
.L_x_206:
[----:B------:R-:W-:Y:S05]  /*9a60*/  BSYNC B0 ;  /* 0x0000000000007941 */ /* 0x000fea0003800000 */
.L_x_205:
        /* <DEDUP_REMOVED lines=13> */
.L_x_208:
[----:B------:R-:W-:Y:S05]  /*9b40*/  BSYNC B0 ;  /* 0x0000000000007941 */ /* 0x000fea0003800000 */
.L_x_207:
        /* <DEDUP_REMOVED lines=10> */
.L_x_210:
[----:B------:R-:W-:Y:S05]  /*9bf0*/  BSYNC B0 ;  /* 0x0000000000007941 */ /* 0x000fea0003800000 */
.L_x_209:
        /* <DEDUP_REMOVED lines=10> */
.L_x_212:
[----:B------:R-:W-:Y:S05]  /*9ca0*/  BSYNC B0 ;  /* 0x0000000000007941 */ /* 0x000fea0003800000 */
.L_x_211:
        /* <DEDUP_REMOVED lines=12> */
.L_x_214:
[----:B------:R-:W-:Y:S05]  /*9d70*/  BSYNC B0 ;  /* 0x0000000000007941 */ /* 0x000fea0003800000 */
.L_x_213:
        /* <DEDUP_REMOVED lines=13> */
.L_x_216:
[----:B------:R-:W-:Y:S05]  /*9e50*/  BSYNC B0 ;  /* 0x0000000000007941 */ /* 0x000fea0003800000 */
.L_x_215:
        /* <DEDUP_REMOVED lines=10> */
.L_x_218:
[----:B------:R-:W-:Y:S05]  /*9f00*/  BSYNC B0 ;  /* 0x0000000000007941 */ /* 0x000fea0003800000 */
.L_x_217:
        /* <DEDUP_REMOVED lines=10> */
.L_x_220:
[----:B------:R-:W-:Y:S05]  /*9fb0*/  BSYNC B0 ;  /* 0x0000000000007941 */ /* 0x000fea0003800000 */
.L_x_219:
        /* <DEDUP_REMOVED lines=12> */
.L_x_222:
[----:B------:R-:W-:Y:S05]  /*a080*/  BSYNC B0 ;  /* 0x0000000000007941 */ /* 0x000fea0003800000 */
.L_x_221:
        /* <DEDUP_REMOVED lines=13> */
.L_x_224:
[----:B------:R-:W-:Y:S05]  /*a160*/  BSYNC B0 ;  /* 0x0000000000007941 */ /* 0x000fea0003800000 */
.L_x_223:
        /* <DEDUP_REMOVED lines=10> */
.L_x_226:
[----:B------:R-:W-:Y:S05]  /*a210*/  BSYNC B0 ;  /* 0x0000000000007941 */ /* 0x000fea0003800000 */
.L_x_225:
        /* <DEDUP_REMOVED lines=10> */
.L_x_228:
[----:B------:R-:W-:Y:S05]  /*a2c0*/  BSYNC B0 ;  /* 0x0000000000007941 */ /* 0x000fea0003800000 */
.L_x_227:
        /* <DEDUP_REMOVED lines=12> */
.L_x_230:
[----:B------:R-:W-:Y:S05]  /*a390*/  BSYNC B0 ;  /* 0x0000000000007941 */ /* 0x000fea0003800000 */
.L_x_229:
        /* <DEDUP_REMOVED lines=13> */
.L_x_232:
[----:B------:R-:W-:Y:S05]  /*a470*/  BSYNC B0 ;  /* 0x0000000000007941 */ /* 0x000fea0003800000 */
.L_x_231:
        /* <DEDUP_REMOVED lines=10> */
.L_x_234:
[----:B------:R-:W-:Y:S05]  /*a520*/  BSYNC B0 ;  /* 0x0000000000007941 */ /* 0x000fea0003800000 */
.L_x_233:
        /* <DEDUP_REMOVED lines=10> */
.L_x_236:
[----:B------:R-:W-:Y:S05]  /*a5d0*/  BSYNC B0 ;  /* 0x0000000000007941 */ /* 0x000fea0003800000 */
.L_x_235:
        /* <DEDUP_REMOVED lines=12> */
.L_x_238:
[----:B------:R-:W-:Y:S05]  /*a6a0*/  BSYNC B0 ;  /* 0x0000000000007941 */ /* 0x000fea0003800000 */
.L_x_237:
        /* <DEDUP_REMOVED lines=13> */
.L_x_240:
[----:B------:R-:W-:Y:S05]  /*a780*/  BSYNC B0 ;  /* 0x0000000000007941 */ /* 0x000fea0003800000 */
.L_x_239:
        /* <DEDUP_REMOVED lines=10> */
.L_x_242:
[----:B------:R-:W-:Y:S05]  /*a830*/  BSYNC B0 ;  /* 0x0000000000007941 */ /* 0x000fea0003800000 */
.L_x_241:
        /* <DEDUP_REMOVED lines=10> */
.L_x_244:
[----:B------:R-:W-:Y:S05]  /*a8e0*/  BSYNC B0 ;  /* 0x0000000000007941 */ /* 0x000fea0003800000 */
.L_x_243:
        /* <DEDUP_REMOVED lines=12> */
.L_x_246:
[----:B------:R-:W-:Y:S05]  /*a9b0*/  BSYNC B0 ;  /* 0x0000000000007941 */ /* 0x000fea0003800000 */
.L_x_245:
        /* <DEDUP_REMOVED lines=13> */
.L_x_248:
[----:B------:R-:W-:Y:S05]  /*aa90*/  BSYNC B0 ;  /* 0x0000000000007941 */ /* 0x000fea0003800000 */
.L_x_247:
        /* <DEDUP_REMOVED lines=10> */
.L_x_250:
[----:B------:R-:W-:Y:S05]  /*ab40*/  BSYNC B0 ;  /* 0x0000000000007941 */ /* 0x000fea0003800000 */
.L_x_249:
        /* <DEDUP_REMOVED lines=10> */
.L_x_252:
[----:B------:R-:W-:Y:S05]  /*abf0*/  BSYNC B0 ;  /* 0x0000000000007941 */ /* 0x000fea0003800000 */
.L_x_251:
        /* <DEDUP_REMOVED lines=12> */
.L_x_254:
[----:B------:R-:W-:Y:S05]  /*acc0*/  BSYNC B0 ;  /* 0x0000000000007941 */ /* 0x000fea0003800000 */
.L_x_253:
        /* <DEDUP_REMOVED lines=13> */
.L_x_256:
[----:B------:R-:W-:Y:S05]  /*ada0*/  BSYNC B0 ;  /* 0x0000000000007941 */ /* 0x000fea0003800000 */
.L_x_255:
[----:B-----5:R-:W-:Y:S01]  /*adb0*/  IMAD.U32 R3, R21, 0x10000, RZ ;  /* 0x0001000015037824 */ /* 0x020fe200078e00ff */
[----:B------:R-:W-:Y:S03]  /*adc0*/  BSSY B0, `(.L_x_257) ;  /* 0x0000008000007945 */ /* 0x000fe60003800000 */
[----:B------:R-:W-:-:S04]  /*add0*/  FMUL R3, R3, UR16 ;  /* 0x0000001003037c20 */ /* 0x000fc80008400000 */
[----:B------:R-:W-:-:S05]  /*ade0*/  FFMA R3, R204, UR14, R3 ;  /* 0x0000000ecc037c23 */ /* 0x000fca0008000003 */
[----:B------:R-:W-:-:S05]  /*adf0*/  F2FP.BF16.F32.PACK_AB R3, RZ, R3 ;  /* 0x00000003ff03723e */ /* 0x000fca00000010ff */
[----:B------:R0:W-:Y:S01]  /*ae00*/  @P4 STG.E.U16 desc[UR12][R6.64+0xd0], R3 ;  /* 0x0000d00306004986 */ /* 0x0001e2000c10150c */
[----:B------:R-:W-:-:S13]  /*ae10*/  ISETP.GT.AND P4, PT, R0, 0x40, P6 ;  /* 0x000000400000780c */ /* 0x000fda0003784270 */
[----:B0-----:R-:W-:Y:S05]  /*ae20*/  @!P4 BRA `(.L_x_258) ;  /* 0x000000000004c947 */ /* 0x001fea0003800000 */
[----:B------:R0:W5:Y:S02]  /*ae30*/  LDG.E.LTC128B.U16 R21, desc[UR12][R218.64+0xd2] ;  /* 0x0000d20cda157981 */ /* 0x000164000c1e1520 */
.L_x_258:
[----:B------:R-:W-:Y:S05]  /*ae40*/  BSYNC B0 ;  /* 0x0000000000007941 */ /* 0x000fea0003800000 */
.L_x_257:
        /* <DEDUP_REMOVED lines=10> */
.L_x_260:
[----:B------:R-:W-:Y:S05]  /*aef0*/  BSYNC B0 ;  /* 0x0000000000007941 */ /* 0x000fea0003800000 */
.L_x_259:
        /* <DEDUP_REMOVED lines=8> */
[----:B------:R-:W-:-:S13]  /*af80*/  ISETP.GT.AND P4, PT, R0, 0x48, P6 ;  /* 0x000000480000780c */ /* 0x000fda0003784270 */
[----:B0-----:R-:W-:Y:S05]  /*af90*/  @!P4 BRA `(.L_x_262) ;  /* 0x000000000004c947 */ /* 0x001fea0003800000 */
[----:B------:R0:W5:Y:S02]  /*afa0*/  LDG.E.LTC128B.U16 R21, desc[UR12][R18.64+0xd2] ;  /* 0x0000d20c12157981 */ /* 0x000164000c1e1520 */
.L_x_262:
[----:B------:R-:W-:Y:S05]  /*afb0*/  BSYNC B0 ;  /* 0x0000000000007941 */ /* 0x000fea0003800000 */
.L_x_261:
        /* <DEDUP_REMOVED lines=9> */
[----:B------:R-:W-:-:S13]  /*b050*/  ISETP.GT.AND P4, PT, R0, 0x40, P3 ;  /* 0x000000400000780c */ /* 0x000fda0001f84270 */
[----:B0-----:R-:W-:Y:S05]  /*b060*/  @!P4 BRA `(.L_x_264) ;  /* 0x000000000004c947 */ /* 0x001fea0003800000 */
[----:B------:R0:W5:Y:S02]  /*b070*/  LDG.E.LTC128B.U16 R21, desc[UR12][R218.64+0xe0] ;  /* 0x0000e00cda157981 */ /* 0x000164000c1e1520 */
.L_x_264:
[----:B------:R-:W-:Y:S05]  /*b080*/  BSYNC B0 ;  /* 0x0000000000007941 */ /* 0x000fea0003800000 */
.L_x_263:
        /* <DEDUP_REMOVED lines=9> */
.L_x_266:
[----:B------:R-:W-:Y:S05]  /*b120*/  BSYNC B0 ;  /* 0x0000000000007941 */ /* 0x000fea0003800000 */
.L_x_265:
        /* <DEDUP_REMOVED lines=9> */
.L_x_268:
[----:B------:R-:W-:Y:S05]  /*b1c0*/  BSYNC B0 ;  /* 0x0000000000007941 */ /* 0x000fea0003800000 */
.L_x_267:
        /* <DEDUP_REMOVED lines=11> */
.L_x_270:
[----:B------:R-:W-:Y:S05]  /*b280*/  BSYNC B0 ;  /* 0x0000000000007941 */ /* 0x000fea0003800000 */
.L_x_269:
        /* <DEDUP_REMOVED lines=12> */
.L_x_272:
[----:B------:R-:W-:Y:S05]  /*b350*/  BSYNC B0 ;  /* 0x0000000000007941 */ /* 0x000fea0003800000 */
.L_x_271:
        /* <DEDUP_REMOVED lines=9> */
.L_x_274:
[----:B------:R-:W-:Y:S05]  /*b3f0*/  BSYNC B0 ;  /* 0x0000000000007941 */ /* 0x000fea0003800000 */
.L_x_273:
        /* <DEDUP_REMOVED lines=9> */
.L_x_276:
[----:B------:R-:W-:Y:S05]  /*b490*/  BSYNC B0 ;  /* 0x0000000000007941 */ /* 0x000fea0003800000 */
.L_x_275:
        /* <DEDUP_REMOVED lines=11> */
.L_x_278:
[----:B------:R-:W-:Y:S05]  /*b550*/  BSYNC B0 ;  /* 0x0000000000007941 */ /* 0x000fea0003800000 */
.L_x_277:
[----:B-----5:R-:W-:-:S04]  /*b560*/  IMAD.U32 R3, R21, 0x10000, RZ ;  /* 0x0001000015037824 */ /* 0x020fc800078e00ff */
[----:B------:R-:W-:-:S04]  /*b570*/  FMUL R6, R3, UR16 ;  /* 0x0000001003067c20 */ /* 0x000fc80008400000 */
[----:B------:R-:W-:-:S05]  /*b580*/  FFMA R6, R215, UR14, R6 ;  /* 0x0000000ed7067c23 */ /* 0x000fca0008000006 */
[----:B------:R-:W-:-:S04]  /*b590*/  F2FP.BF16.F32.PACK_AB R6, RZ, R6 ;  /* 0x00000006ff06723e */ /* 0x000fc800000010ff */
[----:B------:R-:W-:-:S05]  /*b5a0*/  PRMT R7, R6, 0x7610, R7 ;  /* 0x0000761006077816 */ /* 0x000fca0000000007 */
[----:B------:R1:W-:Y:S01]  /*b5b0*/  @P4 STG.E.U16 desc[UR12][R12.64+0xf2], R7 ;  /* 0x0000f2070c004986 */ /* 0x0003e2000c10150c */
[----:B------:R-:W-:-:S04]  /*b5c0*/  IADD3 R6, P4, R4, UR7, RZ ;  /* 0x0000000704067c10 */ /* 0x000fc8000ff9e0ff */
[----:B-1----:R-:W-:Y:S02]  /*b5d0*/  IADD3.X R7, R5, UR10, RZ, P4, !PT ;  /* 0x0000000a05077c10 */ /* 0x002fe4000a7fe4ff */
        /* <DEDUP_REMOVED lines=10> */
[----:B-1----:R-:W-:Y:S05]  /*b680*/  @!P4 BRA `(.L_x_280) ;  /* 0x000000000004c947 */ /* 0x002fea0003800000 */
[----:B------:R1:W5:Y:S02]  /*b690*/  LDG.E.LTC128B.U16 R21, desc[UR12][R220.64+0x2] ;  /* 0x0000020cdc157981 */ /* 0x000364000c1e1520 */
.L_x_280:
[----:B------:R-:W-:Y:S05]  /*b6a0*/  BSYNC B0 ;  /* 0x0000000000007941 */ /* 0x000fea0003800000 */
.L_x_279:
        /* <DEDUP_REMOVED lines=10> */
[----:B--2---:R-:W-:Y:S05]  /*b750*/  @!P4 BRA `(.L_x_282) ;  /* 0x000000000004c947 */ /* 0x004fea0003800000 */
[----:B------:R2:W5:Y:S02]  /*b760*/  LDG.E.LTC128B.U16 R21, desc[UR12][R224.64] ;  /* 0x0000000ce0157981 */ /* 0x000564000c1e1520 */
.L_x_282:
[----:B------:R-:W-:Y:S05]  /*b770*/  BSYNC B0 ;  /* 0x0000000000007941 */ /* 0x000fea0003800000 */
.L_x_281:
        /* <DEDUP_REMOVED lines=10> */
[----:B0-----:R-:W-:Y:S05]  /*b820*/  @!P4 BRA `(.L_x_284) ;  /* 0x000000000004c947 */ /* 0x001fea0003800000 */
[----:B------:R0:W5:Y:S02]  /*b830*/  LDG.E.LTC128B.U16 R21, desc[UR12][R22.64+0x2] ;  /* 0x0000020c16157981 */ /* 0x000164000c1e1520 */
.L_x_284:
[----:B------:R-:W-:Y:S05]  /*b840*/  BSYNC B0 ;  /* 0x0000000000007941 */ /* 0x000fea0003800000 */
.L_x_283:
        /* <DEDUP_REMOVED lines=10> */
.L_x_286:
[----:B------:R-:W-:Y:S05]  /*b8f0*/  BSYNC B0 ;  /* 0x0000000000007941 */ /* 0x000fea0003800000 */
.L_x_285:
        /* <DEDUP_REMOVED lines=10> */
.L_x_288:
[----:B------:R-:W-:Y:S05]  /*b9a0*/  BSYNC B0 ;  /* 0x0000000000007941 */ /* 0x000fea0003800000 */
.L_x_287:
        /* <DEDUP_REMOVED lines=10> */
.L_x_290:
[----:B------:R-:W-:Y:S05]  /*ba50*/  BSYNC B0 ;  /* 0x0000000000007941 */ /* 0x000fea0003800000 */
.L_x_289:
        /* <DEDUP_REMOVED lines=10> */
.L_x_292:
[----:B------:R-:W-:Y:S05]  /*bb00*/  BSYNC B0 ;  /* 0x0000000000007941 */ /* 0x000fea0003800000 */
.L_x_291:
        /* <DEDUP_REMOVED lines=13> */
.L_x_294:
[----:B------:R-:W-:Y:S05]  /*bbe0*/  BSYNC B0 ;  /* 0x0000000000007941 */ /* 0x000fea0003800000 */
.L_x_293:
        /* <DEDUP_REMOVED lines=10> */
.L_x_296:
[----:B------:R-:W-:Y:S05]  /*bc90*/  BSYNC B0 ;  /* 0x0000000000007941 */ /* 0x000fea0003800000 */
.L_x_295:
        /* <DEDUP_REMOVED lines=10> */
.L_x_298:
[----:B------:R-:W-:Y:S05]  /*bd40*/  BSYNC B0 ;  /* 0x0000000000007941 */ /* 0x000fea0003800000 */
.L_x_297:
        /* <DEDUP_REMOVED lines=12> */
.L_x_300:
[----:B------:R-:W-:Y:S05]  /*be10*/  BSYNC B0 ;  /* 0x0000000000007941 */ /* 0x000fea0003800000 */
.L_x_299:
        /* <DEDUP_REMOVED lines=13> */
.L_x_302:
[----:B------:R-:W-:Y:S05]  /*bef0*/  BSYNC B0 ;  /* 0x0000000000007941 */ /* 0x000fea0003800000 */
.L_x_301:
        /* <DEDUP_REMOVED lines=10> */
.L_x_304:
[----:B------:R-:W-:Y:S05]  /*bfa0*/  BSYNC B0 ;  /* 0x0000000000007941 */ /* 0x000fea0003800000 */
.L_x_303:
        /* <DEDUP_REMOVED lines=10> */
.L_x_306:
[----:B------:R-:W-:Y:S05]  /*c050*/  BSYNC B0 ;  /* 0x0000000000007941 */ /* 0x000fea0003800000 */
.L_x_305:
        /* <DEDUP_REMOVED lines=12> */
.L_x_308:
[----:B------:R-:W-:Y:S05]  /*c120*/  BSYNC B0 ;  /* 0x0000000000007941 */ /* 0x000fea0003800000 */
.L_x_307:
        /* <DEDUP_REMOVED lines=13> */
.L_x_310:
[----:B------:R-:W-:Y:S05]  /*c200*/  BSYNC B0 ;  /* 0x0000000000007941 */ /* 0x000fea0003800000 */
.L_x_309:
        /* <DEDUP_REMOVED lines=10> */
.L_x_312:
[----:B------:R-:W-:Y:S05]  /*c2b0*/  BSYNC B0 ;  /* 0x0000000000007941 */ /* 0x000fea0003800000 */
.L_x_311:
        /* <DEDUP_REMOVED lines=10> */
.L_x_314:
[----:B------:R-:W-:Y:S05]  /*c360*/  BSYNC B0 ;  /* 0x0000000000007941 */ /* 0x000fea0003800000 */
.L_x_313:
        /* <DEDUP_REMOVED lines=12> */
.L_x_316:
[----:B------:R-:W-:Y:S05]  /*c430*/  BSYNC B0 ;  /* 0x0000000000007941 */ /* 0x000fea0003800000 */
.L_x_315:
        /* <DEDUP_REMOVED lines=13> */
.L_x_318:
[----:B------:R-:W-:Y:S05]  /*c510*/  BSYNC B0 ;  /* 0x0000000000007941 */ /* 0x000fea0003800000 */
.L_x_317:
        /* <DEDUP_REMOVED lines=10> */
.L_x_320:
[----:B------:R-:W-:Y:S05]  /*c5c0*/  BSYNC B0 ;  /* 0x0000000000007941 */ /* 0x000fea0003800000 */
.L_x_319:
        /* <DEDUP_REMOVED lines=10> */
.L_x_322:
[----:B------:R-:W-:Y:S05]  /*c670*/  BSYNC B0 ;  /* 0x0000000000007941 */ /* 0x000fea0003800000 */
.L_x_321:
        /* <DEDUP_REMOVED lines=12> */
.L_x_324:
[----:B------:R-:W-:Y:S05]  /*c740*/  BSYNC B0 ;  /* 0x0000000000007941 */ /* 0x000fea0003800000 */
.L_x_323:
        /* <DEDUP_REMOVED lines=13> */
.L_x_326:
[----:B------:R-:W-:Y:S05]  /*c820*/  BSYNC B0 ;  /* 0x0000000000007941 */ /* 0x000fea0003800000 */
.L_x_325:
        /* <DEDUP_REMOVED lines=10> */
.L_x_328:
[----:B------:R-:W-:Y:S05]  /*c8d0*/  BSYNC B0 ;  /* 0x0000000000007941 */ /* 0x000fea0003800000 */
.L_x_327:
        /* <DEDUP_REMOVED lines=10> */
.L_x_330:
[----:B------:R-:W-:Y:S05]  /*c980*/  BSYNC B0 ;  /* 0x0000000000007941 */ /* 0x000fea0003800000 */
.L_x_329:
        /* <DEDUP_REMOVED lines=12> */
.L_x_332:
[----:B------:R-:W-:Y:S05]  /*ca50*/  BSYNC B0 ;  /* 0x0000000000007941 */ /* 0x000fea0003800000 */
.L_x_331:
        /* <DEDUP_REMOVED lines=13> */
.L_x_334:
[----:B------:R-:W-:Y:S05]  /*cb30*/  BSYNC B0 ;  /* 0x0000000000007941 */ /* 0x000fea0003800000 */
.L_x_333:
        /* <DEDUP_REMOVED lines=10> */
.L_x_336:
[----:B------:R-:W-:Y:S05]  /*cbe0*/  BSYNC B0 ;  /* 0x0000000000007941 */ /* 0x000fea0003800000 */
.L_x_335:
        /* <DEDUP_REMOVED lines=10> */
.L_x_338:
[----:B------:R-:W-:Y:S05]  /*cc90*/  BSYNC B0 ;  /* 0x0000000000007941 */ /* 0x000fea0003800000 */
.L_x_337:
        /* <DEDUP_REMOVED lines=12> */
.L_x_340:
[----:B------:R-:W-:Y:S05]  /*cd60*/  BSYNC B0 ;  /* 0x0000000000007941 */ /* 0x000fea0003800000 */
.L_x_339:
        /* <DEDUP_REMOVED lines=13> */
.L_x_342:
[----:B------:R-:W-:Y:S05]  /*ce40*/  BSYNC B0 ;  /* 0x0000000000007941 */ /* 0x000fea0003800000 */
.L_x_341:
        /* <DEDUP_REMOVED lines=10> */
.L_x_344:
[----:B------:R-:W-:Y:S05]  /*cef0*/  BSYNC B0 ;  /* 0x0000000000007941 */ /* 0x000fea0003800000 */
.L_x_343:
        /* <DEDUP_REMOVED lines=10> */
.L_x_346:
[----:B------:R-:W-:Y:S05]  /*cfa0*/  BSYNC B0 ;  /* 0x0000000000007941 */ /* 0x000fea0003800000 */
.L_x_345:
[----:B-----5:R-:W-:Y:S01]  /*cfb0*/  IMAD.U32 R3, R21, 0x10000, RZ ;  /* 0x0001000015037824 */ /* 0x020fe200078e00ff */
[----:B------:R-:W-:Y:S01]  /*cfc0*/  IADD3 R8, R4, UR28, R20 ;  /* 0x0000001c04087c10 */ /* 0x000fe2000fffe014 */
[----:B------:R-:W-:Y:S01]  /*cfd0*/  @P4 IMAD.MOV.U32 R9, RZ, RZ, R15 ;  /* 0x000000ffff094224 */ /* 0x000fe200078e000f */
[----:B------:R-:W-:Y:S01]  /*cfe0*/  BSSY B0, `(.L_x_347) ;  /* 0x0000009000007945 */ /* 0x000fe20003800000 */
        /* <DEDUP_REMOVED lines=8> */
.L_x_348:
[----:B------:R-:W-:Y:S05]  /*d070*/  BSYNC B0 ;  /* 0x0000000000007941 */ /* 0x000fea0003800000 */
.L_x_347:
[----:B-----5:R-:W-:Y:S01]  /*d080*/  IMAD.U32 R3, R21, 0x10000, RZ ;  /* 0x0001000015037824 */ /* 0x020fe200078e00ff */
[----:B------:R-:W-:Y:S01]  /*d090*/  BSSY B0, `(.L_x_349) ;  /* 0x000000b000007945 */ /* 0x000fe20003800000 */
[----:B------:R-:W-:Y:S02]  /*d0a0*/  @P4 IMAD.MOV.U32 R9, RZ, RZ, R15 ;  /* 0x000000ffff094224 */ /* 0x000fe400078e000f */
[----:B------:R-:W-:-:S04]  /*d0b0*/  FMUL R8, R3, UR16 ;  /* 0x0000001003087c20 */ /* 0x000fc80008400000 */
[----:B------:R-:W-:-:S05]  /*d0c0*/  FFMA R8, R123, UR14, R8 ;  /* 0x0000000e7b087c23 */ /* 0x000fca0008000008 */
[----:B------:R-:W-:Y:S02]  /*d0d0*/  F2FP.BF16.F32.PACK_AB R3, RZ, R8 ;  /* 0x00000008ff03723e */ /* 0x000fe400000010ff */
[----:B------:R-:W-:-:S05]  /*d0e0*/  IADD3 R8, R4, UR28, R20 ;  /* 0x0000001c04087c10 */ /* 0x000fca000fffe014 */
[----:B------:R0:W-:Y:S01]  /*d0f0*/  @P4 STG.E.U16 desc[UR12][R8.64+0x82], R3 ;  /* 0x0000820308004986 */ /* 0x0001e2000c10150c */
[----:B------:R-:W-:-:S04]  /*d100*/  LOP3.LUT P4, RZ, R2, 0x2000, RZ, 0xc0, !PT ;  /* 0x0000200002ff7812 */ /* 0x000fc8000788c0ff */
[----:B------:R-:W-:-:S13]  /*d110*/  ISETP.GT.AND P4, PT, R0, 0x80, P4 ;  /* 0x000000800000780c */ /* 0x000fda0002784270 */
[----:B0-----:R-:W-:Y:S05]  /*d120*/  @!P4 BRA `(.L_x_350) ;  /* 0x000000000004c947 */ /* 0x001fea0003800000 */
[----:B------:R0:W5:Y:S02]  /*d130*/  LDG.E.LTC128B.U16 R21, desc[UR12][R220.64+0x90] ;  /* 0x0000900cdc157981 */ /* 0x000164000c1e1520 */
.L_x_350:
[----:B------:R-:W-:Y:S05]  /*d140*/  BSYNC B0 ;  /* 0x0000000000007941 */ /* 0x000fea0003800000 */
.L_x_349:
        /* <DEDUP_REMOVED lines=10> */
.L_x_352:
[----:B------:R-:W-:Y:S05]  /*d1f0*/  BSYNC B0 ;  /* 0x0000000000007941 */ /* 0x000fea0003800000 */
.L_x_351:
        /* <DEDUP_REMOVED lines=10> */
.L_x_354:
[----:B------:R-:W-:Y:S05]  /*d2a0*/  BSYNC B0 ;  /* 0x0000000000007941 */ /* 0x000fea0003800000 */
.L_x_353:
        /* <DEDUP_REMOVED lines=12> */
.L_x_356:
[----:B------:R-:W-:Y:S05]  /*d370*/  BSYNC B0 ;  /* 0x0000000000007941 */ /* 0x000fea0003800000 */
.L_x_355:
        /* <DEDUP_REMOVED lines=12> */
.L_x_358:
[----:B------:R-:W-:Y:S05]  /*d440*/  BSYNC B0 ;  /* 0x0000000000007941 */ /* 0x000fea0003800000 */
.L_x_357:
        /* <DEDUP_REMOVED lines=10> */
.L_x_360:
[----:B------:R-:W-:Y:S05]  /*d4f0*/  BSYNC B0 ;  /* 0x0000000000007941 */ /* 0x000fea0003800000 */
.L_x_359:
        /* <DEDUP_REMOVED lines=10> */
.L_x_362:
[----:B------:R-:W-:Y:S05]  /*d5a0*/  BSYNC B0 ;  /* 0x0000000000007941 */ /* 0x000fea0003800000 */
.L_x_361:
        /* <DEDUP_REMOVED lines=12> */
.L_x_364:
[----:B------:R-:W-:Y:S05]  /*d670*/  BSYNC B0 ;  /* 0x0000000000007941 */ /* 0x000fea0003800000 */
.L_x_363:
        /* <DEDUP_REMOVED lines=12> */
.L_x_366:
[----:B------:R-:W-:Y:S05]  /*d740*/  BSYNC B0 ;  /* 0x0000000000007941 */ /* 0x000fea0003800000 */
.L_x_365:
        /* <DEDUP_REMOVED lines=10> */
.L_x_368:
[----:B------:R-:W-:Y:S05]  /*d7f0*/  BSYNC B0 ;  /* 0x0000000000007941 */ /* 0x000fea0003800000 */
.L_x_367:
        /* <DEDUP_REMOVED lines=10> */
.L_x_370:
[----:B------:R-:W-:Y:S05]  /*d8a0*/  BSYNC B0 ;  /* 0x0000000000007941 */ /* 0x000fea0003800000 */
.L_x_369:
        /* <DEDUP_REMOVED lines=12> */
.L_x_372:
[----:B------:R-:W-:Y:S05]  /*d970*/  BSYNC B0 ;  /* 0x0000000000007941 */ /* 0x000fea0003800000 */
.L_x_371:
        /* <DEDUP_REMOVED lines=12> */
.L_x_374:
[----:B------:R-:W-:Y:S05]  /*da40*/  BSYNC B0 ;  /* 0x0000000000007941 */ /* 0x000fea0003800000 */
.L_x_373:
        /* <DEDUP_REMOVED lines=10> */
.L_x_376:
[----:B------:R-:W-:Y:S05]  /*daf0*/  BSYNC B0 ;  /* 0x0000000000007941 */ /* 0x000fea0003800000 */
.L_x_375:
        /* <DEDUP_REMOVED lines=10> */
.L_x_378:
[----:B------:R-:W-:Y:S05]  /*dba0*/  BSYNC B0 ;  /* 0x0000000000007941 */ /* 0x000fea0003800000 */
.L_x_377:
        /* <DEDUP_REMOVED lines=12> */
.L_x_380:
[----:B------:R-:W-:Y:S05]  /*dc70*/  BSYNC B0 ;  /* 0x0000000000007941 */ /* 0x000fea0003800000 */
.L_x_379:
        /* <DEDUP_REMOVED lines=12> */
.L_x_382:
[----:B------:R-:W-:Y:S05]  /*dd40*/  BSYNC B0 ;  /* 0x0000000000007941 */ /* 0x000fea0003800000 */
.L_x_381:
        /* <DEDUP_REMOVED lines=9> */
.L_x_384:
[----:B------:R-:W-:Y:S05]  /*dde0*/  BSYNC B0 ;  /* 0x0000000000007941 */ /* 0x000fea0003800000 */
.L_x_383:
        /* <DEDUP_REMOVED lines=10> */
.L_x_386:
[----:B------:R-:W-:Y:S05]  /*de90*/  BSYNC B0 ;  /* 0x0000000000007941 */ /* 0x000fea0003800000 */
.L_x_385:
        /* <DEDUP_REMOVED lines=8> */
[----:B------:R-:W-:-:S13]  /*df20*/  ISETP.GT.AND P4, PT, R0, 0x88, P6 ;  /* 0x000000880000780c */ /* 0x000fda0003784270 */
[----:B0-----:R-:W-:Y:S05]  /*df30*/  @!P4 BRA `(.L_x_388) ;  /* 0x000000000004c947 */ /* 0x001fea0003800000 */
[----:B------:R0:W5:Y:S02]  /*df40*/  LDG.E.LTC128B.U16 R21, desc[UR12][R22.64+0xd2] ;  /* 0x0000d20c16157981 */ /* 0x000164000c1e1520 */
.L_x_388:
[----:B------:R-:W-:Y:S05]  /*df50*/  BSYNC B0 ;  /* 0x0000000000007941 */ /* 0x000fea0003800000 */
.L_x_387:
        /* <DEDUP_REMOVED lines=8> */
[----:B------:R-:W-:-:S13]  /*dfe0*/  ISETP.GT.AND P4, PT, R0, 0x80, P3 ;  /* 0x000000800000780c */ /* 0x000fda0001f84270 */
[----:B0-----:R-:W-:Y:S05]  /*dff0*/  @!P4 BRA `(.L_x_390) ;  /* 0x000000000004c947 */ /* 0x001fea0003800000 */
[----:B------:R0:W5:Y:S02]  /*e000*/  LDG.E.LTC128B.U16 R21, desc[UR12][R220.64+0xe0] ;  /* 0x0000e00cdc157981 */ /* 0x000164000c1e1520 */
.L_x_390:
[----:B------:R-:W-:Y:S05]  /*e010*/  BSYNC B0 ;  /* 0x0000000000007941 */ /* 0x000fea0003800000 */
.L_x_389:
        /* <DEDUP_REMOVED lines=9> */
.L_x_392:
[----:B------:R-:W-:Y:S05]  /*e0b0*/  BSYNC B0 ;  /* 0x0000000000007941 */ /* 0x000fea0003800000 */
.L_x_391:
        /* <DEDUP_REMOVED lines=9> */
.L_x_394:
[----:B------:R-:W-:Y:S05]  /*e150*/  BSYNC B0 ;  /* 0x0000000000007941 */ /* 0x000fea0003800000 */
.L_x_393:
        /* <DEDUP_REMOVED lines=11> */
.L_x_396:
[----:B------:R-:W-:Y:S05]  /*e210*/  BSYNC B0 ;  /* 0x0000000000007941 */ /* 0x000fea0003800000 */
.L_x_395:
        /* <DEDUP_REMOVED lines=11> */
.L_x_398:
[----:B------:R-:W-:Y:S05]  /*e2d0*/  BSYNC B0 ;  /* 0x0000000000007941 */ /* 0x000fea0003800000 */
.L_x_397:
        /* <DEDUP_REMOVED lines=9> */
.L_x_400:
[----:B------:R-:W-:Y:S05]  /*e370*/  BSYNC B0 ;  /* 0x0000000000007941 */ /* 0x000fea0003800000 */
.L_x_399:
        /* <DEDUP_REMOVED lines=9> */
.L_x_402:
[----:B------:R-:W-:Y:S05]  /*e410*/  BSYNC B0 ;  /* 0x0000000000007941 */ /* 0x000fea0003800000 */
.L_x_401:
        /* <DEDUP_REMOVED lines=11> */
.L_x_404:
[----:B------:R-:W-:Y:S05]  /*e4d0*/  BSYNC B0 ;  /* 0x0000000000007941 */ /* 0x000fea0003800000 */
.L_x_403:
[----:B-----5:R-:W-:Y:S01]  /*e4e0*/  IMAD.U32 R3, R21, 0x10000, RZ ;  /* 0x0001000015037824 */ /* 0x020fe200078e00ff */
[----:B------:R-:W-:-:S03]  /*e4f0*/  IADD3 R14, R4, UR28, R20 ;  /* 0x0000001c040e7c10 */ /* 0x000fc6000fffe014 */
[----:B------:R-:W-:-:S04]  /*e500*/  FMUL R6, R3, UR16 ;  /* 0x0000001003067c20 */ /* 0x000fc80008400000 */
[----:B------:R-:W-:-:S05]  /*e510*/  FFMA R6, R151, UR14, R6 ;  /* 0x0000000e97067c23 */ /* 0x000fca0008000006 */
[----:B------:R-:W-:-:S05]  /*e520*/  F2FP.BF16.F32.PACK_AB R6, RZ, R6 ;  /* 0x00000006ff06723e */ /* 0x000fca00000010ff */
[----:B------:R1:W-:Y:S01]  /*e530*/  @P4 STG.E.U16 desc[UR12][R14.64+0xf2], R6 ;  /* 0x0000f2060e004986 */ /* 0x0003e2000c10150c */
[----:B------:R-:W-:-:S13]  /*e540*/  ISETP.GT.AND P4, PT, R0, 0xc0, P5 ;  /* 0x000000c00000780c */ /* 0x000fda0002f84270 */
[----:B------:R-:W2:Y:S01]  /*e550*/  @P4 LDG.E.LTC128B.U16 R21, desc[UR12][R228.64] ;  /* 0x0000000ce4154981 */ /* 0x000ea2000c1e1520 */
[----:B------:R-:W-:Y:S01]  /*e560*/  IMAD.U32 R7, RZ, RZ, UR18 ;  /* 0x00000012ff077e24 */ /* 0x000fe2000f8e00ff */
[----:B------:R-:W-:Y:S01]  /*e570*/  UIMAD UR7, UR19, 0x180, URZ ;  /* 0x00000180130778a4 */ /* 0x000fe2000f8e023f */
[----:B------:R-:W-:Y:S02]  /*e580*/  BSSY B0, `(.L_x_405) ;  /* 0x000000d000007945 */ /* 0x000fe40003800000 */
[----:B------:R-:W-:-:S04]  /*e590*/  IMAD.WIDE.U32 R4, R7, 0x180, R4 ;  /* 0x0000018007047825 */ /* 0x000fc800078e0004 */
[----:B------:R-:W-:Y:S02]  /*e5a0*/  VIADD R7, R5, UR7 ;  /* 0x0000000705077c36 */ /* 0x000fe40008000000 */
[----:B-1----:R-:W-:Y:S02]  /*e5b0*/  @P4 IMAD.MOV.U32 R6, RZ, RZ, R4 ;  /* 0x000000ffff064224 */ /* 0x002fe400078e0004 */
        /* <DEDUP_REMOVED lines=9> */
.L_x_406:
[----:B------:R-:W-:Y:S05]  /*e650*/  BSYNC B0 ;  /* 0x0000000000007941 */ /* 0x000fea0003800000 */
.L_x_405:
[----:B-----5:R-:W-:Y:S01]  /*e660*/  IMAD.U32 R3, R21, 0x10000, RZ ;  /* 0x0001000015037824 */ /* 0x020fe200078e00ff */
[----:B------:R-:W-:Y:S01]  /*e670*/  ISETP.GT.AND P5, PT, R0, 0xc8, P5 ;  /* 0x000000c80000780c */ /* 0x000fe20002fa4270 */
[----:B------:R-:W-:Y:S01]  /*e680*/  @P4 IMAD.MOV.U32 R12, RZ, RZ, R4 ;  /* 0x000000ffff0c4224 */ /* 0x000fe200078e0004 */
[----:B------:R-:W-:Y:S01]  /*e690*/  BSSY B0, `(.L_x_407) ;  /* 0x000000e000007945 */ /* 0x000fe20003800000 */
[----:B------:R-:W-:Y:S01]  /*e6a0*/  FMUL R6, R3, UR16 ;  /* 0x0000001003067c20 */ /* 0x000fe20008400000 */
[----:B------:R-:W-:Y:S02]  /*e6b0*/  @P4 IMAD.MOV.U32 R13, RZ, RZ, R7 ;  /* 0x000000ffff0d4224 */ /* 0x000fe400078e0007 */
[----:B------:R-:W-:Y:S02]  /*e6c0*/  VIADD R9, R5, UR7 ;  /* 0x0000000705097c36 */ /* 0x000fe40008000000 */
[----:B------:R-:W-:-:S05]  /*e6d0*/  FFMA R6, R25, UR14, R6 ;  /* 0x0000000e19067c23 */ /* 0x000fca0008000006 */
[----:B------:R-:W-:-:S04]  /*e6e0*/  F2FP.BF16.F32.PACK_AB R6, RZ, R6 ;  /* 0x00000006ff06723e */ /* 0x000fc800000010ff */
[----:B------:R-:W-:-:S05]  /*e6f0*/  PRMT R3, R6, 0x7610, R3 ;  /* 0x0000761006037816 */ /* 0x000fca0000000003 */
[----:B------:R2:W-:Y:S01]  /*e700*/  @P4 STG.E.U16 desc[UR12][R12.64+0x2], R3 ;  /* 0x000002030c004986 */ /* 0x0005e2000c10150c */
[----:B------:R-:W-:-:S04]  /*e710*/  IADD3 R10, P4, R4, UR28, RZ ;  /* 0x0000001c040a7c10 */ /* 0x000fc8000ff9e0ff */
[----:B------:R-:W-:Y:S02]  /*e720*/  IADD3.X R11, R7, UR6, RZ, P4, !PT ;  /* 0x00000006070b7c10 */ /* 0x000fe4000a7fe4ff */
[----:B------:R-:W-:-:S04]  /*e730*/  IADD3 R6, P4, R4, UR28, RZ ;  /* 0x0000001c04067c10 */ /* 0x000fc8000ff9e0ff */
[----:B------:R-:W-:Y:S01]  /*e740*/  IADD3.X R7, R9, UR6, RZ, P4, !PT ;  /* 0x0000000609077c10 */ /* 0x000fe2000a7fe4ff */
[----:B--2---:R-:W-:Y:S08]  /*e750*/  @!P5 BRA `(.L_x_408) ;  /* 0x000000000004d947 */ /* 0x004ff00003800000 */
[----:B------:R2:W5:Y:S02]  /*e760*/  LDG.E.LTC128B.U16 R21, desc[UR12][R16.64] ;  /* 0x0000000c10157981 */ /* 0x000564000c1e1520 */
.L_x_408:
[----:B------:R-:W-:Y:S05]  /*e770*/  BSYNC B0 ;  /* 0x0000000000007941 */ /* 0x000fea0003800000 */
.L_x_407:
[----:B-----5:R-:W-:Y:S01]  /*e780*/  IMAD.U32 R3, R21, 0x10000, RZ ;  /* 0x0001000015037824 */ /* 0x020fe200078e00ff */
[----:B------:R-:W-:Y:S01]  /*e790*/  LOP3.LUT P4, RZ, R2, 0x2, RZ, 0xc0, !PT ;  /* 0x0000000202ff7812 */ /* 0x000fe2000788c0ff */
[----:B------:R-:W-:Y:S02]  /*e7a0*/  BSSY B0, `(.L_x_409) ;  /* 0x0000008000007945 */ /* 0x000fe40003800000 */
[----:B------:R-:W-:Y:S01]  /*e7b0*/  FMUL R3, R3, UR16 ;  /* 0x0000001003037c20 */ /* 0x000fe20008400000 */
[----:B------:R-:W-:-:S03]  /*e7c0*/  ISETP.GT.AND P4, PT, R0, 0xc8, P4 ;  /* 0x000000c80000780c */ /* 0x000fc60002784270 */
[----:B------:R-:W-:-:S05]  /*e7d0*/  FFMA R3, R26, UR14, R3 ;  /* 0x0000000e1a037c23 */ /* 0x000fca0008000003 */
[----:B------:R-:W-:-:S05]  /*e7e0*/  F2FP.BF16.F32.PACK_AB R3, RZ, R3 ;  /* 0x00000003ff03723e */ /* 0x000fca00000010ff */
[----:B------:R0:W-:Y:S01]  /*e7f0*/  @P5 STG.E.U16 desc[UR12][R10.64], R3 ;  /* 0x000000030a005986 */ /* 0x0001e2000c10150c */
[----:B------:R-:W-:Y:S05]  /*e800*/  @!P4 BRA `(.L_x_410) ;  /* 0x000000000004c947 */ /* 0x000fea0003800000 */
[----:B------:R0:W5:Y:S02]  /*e810*/  LDG.E.LTC128B.U16 R21, desc[UR12][R216.64+0x2] ;  /* 0x0000020cd8157981 */ /* 0x000164000c1e1520 */
.L_x_410:
[----:B------:R-:W-:Y:S05]  /*e820*/  BSYNC B0 ;  /* 0x0000000000007941 */ /* 0x000fea0003800000 */
.L_x_409:
[----:B0----5:R-:W-:Y:S01]  /*e830*/  IMAD.U32 R3, R21, 0x10000, RZ ;  /* 0x0001000015037824 */ /* 0x021fe200078e00ff */
[----:B------:R-:W-:Y:S01]  /*e840*/  LOP3.LUT P5, RZ, R2, 0x4, RZ, 0xc0, !PT ;  /* 0x0000000402ff7812 */ /* 0x000fe200078ac0ff */
[----:B------:R-:W-:Y:S02]  /*e850*/  BSSY B0, `(.L_x_411) ;  /* 0x0000009000007945 */ /* 0x000fe40003800000 */
[----:B------:R-:W-:-:S04]  /*e860*/  FMUL R10, R3, UR16 ;  /* 0x00000010030a7c20 */ /* 0x000fc80008400000 */
[----:B------:R-:W-:-:S05]  /*e870*/  FFMA R10, R27, UR14, R10 ;  /* 0x0000000e1b0a7c23 */ /* 0x000fca000800000a */
[----:B------:R-:W-:Y:S01]  /*e880*/  F2FP.BF16.F32.PACK_AB R3, RZ, R10 ;  /* 0x0000000aff03723e */ /* 0x000fe200000010ff */
[----:B------:R-:W-:-:S05]  /*e890*/  VIADD R10, R4, UR28 ;  /* 0x0000001c040a7c36 */ /* 0x000fca0008000000 */
[----:B------:R0:W-:Y:S01]  /*e8a0*/  @P4 STG.E.U16 desc[UR12][R10.64+0x2], R3 ;  /* 0x000002030a004986 */ /* 0x0001e2000c10150c */
[----:B------:R-:W-:-:S13]  /*e8b0*/  ISETP.GT.AND P4, PT, R0, 0xc0, P5 ;  /* 0x000000c00000780c */ /* 0x000fda0002f84270 */
[----:B0-----:R-:W-:Y:S05]  /*e8c0*/  @!P4 BRA `(.L_x_412) ;  /* 0x000000000004c947 */ /* 0x001fea0003800000 */
[----:B------:R0:W5:Y:S02]  /*e8d0*/  LDG.E.LTC128B.U16 R21, desc[UR12][R222.64+0x10] ;  /* 0x0000100cde157981 */ /* 0x000164000c1e1520 */
.L_x_412:
[----:B------:R-:W-:Y:S05]  /*e8e0*/  BSYNC B0 ;  /* 0x0000000000007941 */ /* 0x000fea0003800000 */
.L_x_411:
[----:B-----5:R-:W-:Y:S01]  /*e8f0*/  IMAD.U32 R3, R21, 0x10000, RZ ;  /* 0x0001000015037824 */ /* 0x020fe200078e00ff */
[----:B------:R-:W-:Y:S01]  /*e900*/  LOP3.LUT P5, RZ, R2, 0x8, RZ, 0xc0, !PT ;  /* 0x0000000802ff7812 */ /* 0x000fe200078ac0ff */
        /* <DEDUP_REMOVED lines=9> */
.L_x_414:
[----:B------:R-:W-:Y:S05]  /*e9a0*/  BSYNC B0 ;  /* 0x0000000000007941 */ /* 0x000fea0003800000 */
.L_x_413:
        /* <DEDUP_REMOVED lines=13> */
.L_x_416:
[----:B------:R-:W-:Y:S05]  /*ea80*/  BSYNC B0 ;  /* 0x0000000000007941 */ /* 0x000fea0003800000 */
.L_x_415:
        /* <DEDUP_REMOVED lines=9> */
.L_x_418:
[----:B------:R-:W-:Y:S05]  /*eb20*/  BSYNC B0 ;  /* 0x0000000000007941 */ /* 0x000fea0003800000 */
.L_x_417:
[----:B-----5:R-:W-:Y:S01]  /*eb30*/  IMAD.U32 R3, R21, 0x10000, RZ ;  /* 0x0001000015037824 */ /* 0x020fe200078e00ff */
[----:B------:R-:W-:Y:S01]  /*eb40*/  LOP3.LUT P5, RZ, R2, 0x10, RZ, 0xc0, !PT ;  /* 0x0000001002ff7812 */ /* 0x000fe200078ac0ff */
[----:B------:R-:W-:Y:S01]  /*eb50*/  @P4 IMAD.MOV.U32 R11, RZ, RZ, R7 ;  /* 0x000000ffff0b4224 */ /* 0x000fe200078e0007 */
[----:B------:R-:W-:Y:S01]  /*eb60*/  BSSY B0, `(.L_x_419) ;  /* 0x0000009000007945 */ /* 0x000fe20003800000 */
        /* <DEDUP_REMOVED lines=8> */
.L_x_420:
[----:B------:R-:W-:Y:S05]  /*ebf0*/  BSYNC B0 ;  /* 0x0000000000007941 */ /* 0x000fea0003800000 */
.L_x_419:
[----:B-----5:R-:W-:Y:S01]  /*ec00*/  IMAD.U32 R3, R21, 0x10000, RZ ;  /* 0x0001000015037824 */ /* 0x020fe200078e00ff */
[----:B------:R-:W-:Y:S01]  /*ec10*/  LOP3.LUT P5, RZ, R2, 0x400000, RZ, 0xc0, !PT ;  /* 0x0040000002ff7812 */ /* 0x000fe200078ac0ff */
[----:B------:R-:W-:Y:S01]  /*ec20*/  @P4 IMAD.MOV.U32 R10, RZ, RZ, R4 ;  /* 0x000000ffff0a4224 */ /* 0x000fe200078e0004 */
[----:B------:R-:W-:Y:S01]  /*ec30*/  BSSY B0, `(.L_x_421) ;  /* 0x0000009000007945 */ /* 0x000fe20003800000 */
        /* <DEDUP_REMOVED lines=8> */
.L_x_422:
[----:B------:R-:W-:Y:S05]  /*ecc0*/  BSYNC B0 ;  /* 0x0000000000007941 */ /* 0x000fea0003800000 */
.L_x_421:
        /* <DEDUP_REMOVED lines=13> */
.L_x_424:
[----:B------:R-:W-:Y:S05]  /*eda0*/  BSYNC B0 ;  /* 0x0000000000007941 */ /* 0x000fea0003800000 */
.L_x_423:
[----:B-----5:R-:W-:Y:S01]  /*edb0*/  IMAD.U32 R3, R21, 0x10000, RZ ;  /* 0x0001000015037824 */ /* 0x020fe200078e00ff */
[----:B------:R-:W-:Y:S01]  /*edc0*/  BSSY B0, `(.L_x_425) ;  /* 0x000000a000007945 */ /* 0x000fe20003800000 */
[----:B------:R-:W-:Y:S02]  /*edd0*/  VIADD R10, R4, UR28 ;  /* 0x0000001c040a7c36 */ /* 0x000fe40008000000 */
        /* <DEDUP_REMOVED lines=8> */
.L_x_426:
[----:B------:R-:W-:Y:S05]  /*ee60*/  BSYNC B0 ;  /* 0x0000000000007941 */ /* 0x000fea0003800000 */
.L_x_425:
        /* <DEDUP_REMOVED lines=12> */
.L_x_428:
[----:B------:R-:W-:Y:S05]  /*ef30*/  BSYNC B0 ;  /* 0x0000000000007941 */ /* 0x000fea0003800000 */
.L_x_427:
        /* <DEDUP_REMOVED lines=12> */
.L_x_430:
[----:B------:R-:W-:Y:S05]  /*f000*/  BSYNC B0 ;  /* 0x0000000000007941 */ /* 0x000fea0003800000 */
.L_x_429:
        /* <DEDUP_REMOVED lines=13> */
.L_x_432:
[----:B------:R-:W-:Y:S05]  /*f0e0*/  BSYNC B0 ;  /* 0x0000000000007941 */ /* 0x000fea0003800000 */
.L_x_431:
        /* <DEDUP_REMOVED lines=11> */
.L_x_434:
[----:B------:R-:W-:Y:S05]  /*f1a0*/  BSYNC B0 ;  /* 0x0000000000007941 */ /* 0x000fea0003800000 */
.L_x_433:
        /* <DEDUP_REMOVED lines=12> */
.L_x_436:
[----:B------:R-:W-:Y:S05]  /*f270*/  BSYNC B0 ;  /* 0x0000000000007941 */ /* 0x000fea0003800000 */
.L_x_435:
        /* <DEDUP_REMOVED lines=12> */
.L_x_438:
[----:B------:R-:W-:Y:S05]  /*f340*/  BSYNC B0 ;  /* 0x0000000000007941 */ /* 0x000fea0003800000 */
.L_x_437:
        /* <DEDUP_REMOVED lines=13> */
.L_x_440:
[----:B------:R-:W-:Y:S05]  /*f420*/  BSYNC B0 ;  /* 0x0000000000007941 */ /* 0x000fea0003800000 */
.L_x_439:
        /* <DEDUP_REMOVED lines=11> */
.L_x_442:
[----:B------:R-:W-:Y:S05]  /*f4e0*/  BSYNC B0 ;  /* 0x0000000000007941 */ /* 0x000fea0003800000 */
.L_x_441:
        /* <DEDUP_REMOVED lines=12> */
.L_x_444:
[----:B------:R-:W-:Y:S05]  /*f5b0*/  BSYNC B0 ;  /* 0x0000000000007941 */ /* 0x000fea0003800000 */
.L_x_443:
        /* <DEDUP_REMOVED lines=12> */
.L_x_446:
[----:B------:R-:W-:Y:S05]  /*f680*/  BSYNC B0 ;  /* 0x0000000000007941 */ /* 0x000fea0003800000 */
.L_x_445:
        /* <DEDUP_REMOVED lines=13> */
.L_x_448:
[----:B------:R-:W-:Y:S05]  /*f760*/  BSYNC B0 ;  /* 0x0000000000007941 */ /* 0x000fea0003800000 */
.L_x_447:
        /* <DEDUP_REMOVED lines=11> */
.L_x_450:
[----:B------:R-:W-:Y:S05]  /*f820*/  BSYNC B0 ;  /* 0x0000000000007941 */ /* 0x000fea0003800000 */
.L_x_449:
        /* <DEDUP_REMOVED lines=12> */
.L_x_452:
[----:B------:R-:W-:Y:S05]  /*f8f0*/  BSYNC B0 ;  /* 0x0000000000007941 */ /* 0x000fea0003800000 */
.L_x_451:
        /* <DEDUP_REMOVED lines=12> */
.L_x_454:
[----:B------:R-:W-:Y:S05]  /*f9c0*/  BSYNC B0 ;  /* 0x0000000000007941 */ /* 0x000fea0003800000 */
.L_x_453:
        /* <DEDUP_REMOVED lines=13> */
.L_x_456:
[----:B------:R-:W-:Y:S05]  /*faa0*/  BSYNC B0 ;  /* 0x0000000000007941 */ /* 0x000fea0003800000 */
.L_x_455:
        /* <DEDUP_REMOVED lines=11> */
.L_x_458:
[----:B------:R-:W-:Y:S05]  /*fb60*/  BSYNC B0 ;  /* 0x0000000000007941 */ /* 0x000fea0003800000 */
.L_x_457:
        /* <DEDUP_REMOVED lines=12> */
.L_x_460:
[----:B------:R-:W-:Y:S05]  /*fc30*/  BSYNC B0 ;  /* 0x0000000000007941 */ /* 0x000fea0003800000 */
.L_x_459:
        /* <DEDUP_REMOVED lines=12> */
.L_x_462:
[----:B------:R-:W-:Y:S05]  /*fd00*/  BSYNC B0 ;  /* 0x0000000000007941 */ /* 0x000fea0003800000 */
.L_x_461:
        /* <DEDUP_REMOVED lines=13> */
.L_x_464:
[----:B------:R-:W-:Y:S05]  /*fde0*/  BSYNC B0 ;  /* 0x0000000000007941 */ /* 0x000fea0003800000 */
.L_x_463:
        /* <DEDUP_REMOVED lines=11> */
.L_x_466:
[----:B------:R-:W-:Y:S05]  /*fea0*/  BSYNC B0 ;  /* 0x0000000000007941 */ /* 0x000fea0003800000 */
.L_x_465:
        /* <DEDUP_REMOVED lines=12> */
.L_x_468:
[----:B------:R-:W-:Y:S05]  /*ff70*/  BSYNC B0 ;  /* 0x0000000000007941 */ /* 0x000fea0003800000 */
.L_x_467:
        /* <DEDUP_REMOVED lines=12> */
.L_x_470:
[----:B------:R-:W-:Y:S05]  /*10040*/  BSYNC B0 ;  /* 0x0000000000007941 */ /* 0x000fea0003800000 */
.L_x_469:
        /* <DEDUP_REMOVED lines=13> */
.L_x_472:
[----:B------:R-:W-:Y:S05]  /*10120*/  BSYNC B0 ;  /* 0x0000000000007941 */ /* 0x000fea0003800000 */
.L_x_471:
        /* <DEDUP_REMOVED lines=11> */
.L_x_474:
[----:B------:R-:W-:Y:S05]  /*101e0*/  BSYNC B0 ;  /* 0x0000000000007941 */ /* 0x000fea0003800000 */
.L_x_473:
        /* <DEDUP_REMOVED lines=12> */
.L_x_476:
[----:B------:R-:W-:Y:S05]  /*102b0*/  BSYNC B0 ;  /* 0x0000000000007941 */ /* 0x000fea0003800000 */
.L_x_475:
        /* <DEDUP_REMOVED lines=12> */
.L_x_478:
[----:B------:R-:W-:Y:S05]  /*10380*/  BSYNC B0 ;  /* 0x0000000000007941 */ /* 0x000fea0003800000 */
.L_x_477:
        /* <DEDUP_REMOVED lines=13> */
.L_x_480:
[----:B------:R-:W-:Y:S05]  /*10460*/  BSYNC B0 ;  /* 0x0000000000007941 */ /* 0x000fea0003800000 */
.L_x_479:
        /* <DEDUP_REMOVED lines=11> */
.L_x_482:
[----:B------:R-:W-:Y:S05]  /*10520*/  BSYNC B0 ;  /* 0x0000000000007941 */ /* 0x000fea0003800000 */
.L_x_481:
        /* <DEDUP_REMOVED lines=12> */
.L_x_484:
[----:B------:R-:W-:Y:S05]  /*105f0*/  BSYNC B0 ;  /* 0x0000000000007941 */ /* 0x000fea0003800000 */
.L_x_483:
        /* <DEDUP_REMOVED lines=12> */
.L_x_486:
[----:B------:R-:W-:Y:S05]  /*106c0*/  BSYNC B0 ;  /* 0x0000000000007941 */ /* 0x000fea0003800000 */
.L_x_485:
        /* <DEDUP_REMOVED lines=13> */
.L_x_488:
[----:B------:R-:W-:Y:S05]  /*107a0*/  BSYNC B0 ;  /* 0x0000000000007941 */ /* 0x000fea0003800000 */
.L_x_487:
        /* <DEDUP_REMOVED lines=11> */
.L_x_490:
[----:B------:R-:W-:Y:S05]  /*10860*/  BSYNC B0 ;  /* 0x0000000000007941 */ /* 0x000fea0003800000 */
.L_x_489:
        /* <DEDUP_REMOVED lines=12> */
.L_x_492:
[----:B------:R-:W-:Y:S05]  /*10930*/  BSYNC B0 ;  /* 0x0000000000007941 */ /* 0x000fea0003800000 */
.L_x_491:
        /* <DEDUP_REMOVED lines=12> */
.L_x_494:
[----:B------:R-:W-:Y:S05]  /*10a00*/  BSYNC B0 ;  /* 0x0000000000007941 */ /* 0x000fea0003800000 */
.L_x_493:
        /* <DEDUP_REMOVED lines=13> */
.L_x_496:
[----:B------:R-:W-:Y:S05]  /*10ae0*/  BSYNC B0 ;  /* 0x0000000000007941 */ /* 0x000fea0003800000 */
.L_x_495:
        /* <DEDUP_REMOVED lines=11> */
.L_x_498:
[----:B------:R-:W-:Y:S05]  /*10ba0*/  BSYNC B0 ;  /* 0x0000000000007941 */ /* 0x000fea0003800000 */
.L_x_497:
        /* <DEDUP_REMOVED lines=12> */
.L_x_500:
[----:B------:R-:W-:Y:S05]  /*10c70*/  BSYNC B0 ;  /* 0x0000000000007941 */ /* 0x000fea0003800000 */
.L_x_499:
        /* <DEDUP_REMOVED lines=12> */
.L_x_502:
[----:B------:R-:W-:Y:S05]  /*10d40*/  BSYNC B0 ;  /* 0x0000000000007941 */ /* 0x000fea0003800000 */
.L_x_501:
        /* <DEDUP_REMOVED lines=13> */
.L_x_504:
[----:B------:R-:W-:Y:S05]  /*10e20*/  BSYNC B0 ;  /* 0x0000000000007941 */ /* 0x000fea0003800000 */
.L_x_503:
        /* <DEDUP_REMOVED lines=11> */
.L_x_506:
[----:B------:R-:W-:Y:S05]  /*10ee0*/  BSYNC B0 ;  /* 0x0000000000007941 */ /* 0x000fea0003800000 */
.L_x_505:
[----:B------:R-:W-:Y:S01]  /*10ef0*/  LOP3.LUT P5, RZ, R2, 0x20, RZ, 0xc0, !PT ;  /* 0x0000002002ff7812 */ /* 0x000fe200078ac0ff */
[----:B-----5:R-:W-:Y:S01]  /*10f00*/  IMAD.U32 R2, R21, 0x10000, RZ ;  /* 0x0001000015027824 */ /* 0x020fe200078e00ff */
[----:B------:R-:W-:Y:S03]  /*10f10*/  BSSY B0, `(.L_x_507) ;  /* 0x000000b000007945 */ /* 0x000fe60003800000 */
[----:B------:R-:W-:-:S04]  /*10f20*/  FMUL R2, R2, UR16 ;  /* 0x0000001002027c20 */ /* 0x000fc80008400000 */
[----:B------:R-:W-:-:S05]  /*10f30*/  FFMA R2, R75, UR14, R2 ;  /* 0x0000000e4b027c23 */ /* 0x000fca0008000002 */
[----:B------:R-:W-:Y:S01]  /*10f40*/  F2FP.BF16.F32.PACK_AB R3, RZ, R2 ;  /* 0x00000002ff03723e */ /* 0x000fe200000010ff */
[----:B------:R-:W-:-:S03]  /*10f50*/  VIADD R2, R4, UR28 ;  /* 0x0000001c04027c36 */ /* 0x000fc60008000000 */
[----:B------:R-:W-:Y:S01]  /*10f60*/  PRMT R10, R3, 0x7610, R10 ;  /* 0x00007610030a7816 */ /* 0x000fe2000000000a */
[----:B------:R-:W-:-:S05]  /*10f70*/  @P4 IMAD.MOV.U32 R3, RZ, RZ, R7 ;  /* 0x000000ffff034224 */ /* 0x000fca00078e0007 */
[----:B------:R0:W-:Y:S01]  /*10f80*/  @P4 STG.E.U16 desc[UR12][R2.64+0xc2], R10 ;  /* 0x0000c20a02004986 */ /* 0x0001e2000c10150c */
[----:B------:R-:W-:-:S13]  /*10f90*/  ISETP.GT.AND P4, PT, R0, 0xc0, P5 ;  /* 0x000000c00000780c */ /* 0x000fda0002f84270 */
[----:B0-----:R-:W-:Y:S05]  /*10fa0*/  @!P4 BRA `(.L_x_508) ;  /* 0x000000000004c947 */ /* 0x001fea0003800000 */
[----:B------:R0:W5:Y:S02]  /*10fb0*/  LDG.E.LTC128B.U16 R21, desc[UR12][R222.64+0xd0] ;  /* 0x0000d00cde157981 */ /* 0x000164000c1e1520 */
.L_x_508:
[----:B------:R-:W-:Y:S05]  /*10fc0*/  BSYNC B0 ;  /* 0x0000000000007941 */ /* 0x000fea0003800000 */
.L_x_507:
[----:B-----5:R-:W-:Y:S01]  /*10fd0*/  IMAD.U32 R2, R21, 0x10000, RZ ;  /* 0x0001000015027824 */ /* 0x020fe200078e00ff */
[----:B------:R-:W-:Y:S03]  /*10fe0*/  BSSY B0, `(.L_x_509) ;  /* 0x000000b000007945 */ /* 0x000fe60003800000 */
[----:B------:R-:W-:Y:S01]  /*10ff0*/  FMUL R3, R2, UR16 ;  /* 0x0000001002037c20 */ /* 0x000fe20008400000 */
[----:B------:R-:W-:-:S03]  /*11000*/  @P4 IMAD.MOV.U32 R2, RZ, RZ, R4 ;  /* 0x000000ffff024224 */ /* 0x000fc600078e0004 */
        /* <DEDUP_REMOVED lines=8> */
.L_x_510:
[----:B------:R-:W-:Y:S05]  /*11090*/  BSYNC B0 ;  /* 0x0000000000007941 */ /* 0x000fea0003800000 */
.L_x_509:
[----:B-----5:R-:W-:Y:S01]  /*110a0*/  IMAD.U32 R2, R21, 0x10000, RZ ;  /* 0x0001000015027824 */ /* 0x020fe200078e00ff */
[----:B------:R-:W-:Y:S01]  /*110b0*/  ISETP.GT.AND P5, PT, R0, 0xc8, P5 ;  /* 0x000000c80000780c */ /* 0x000fe20002fa4270 */
[----:B------:R-:W-:Y:S01]  /*110c0*/  @P4 IMAD.MOV.U32 R3, RZ, RZ, R9 ;  /* 0x000000ffff034224 */ /* 0x000fe200078e0009 */
[----:B------:R-:W-:Y:S01]  /*110d0*/  BSSY B0, `(.L_x_511) ;  /* 0x0000009000007945 */ /* 0x000fe20003800000 */
[----:B------:R-:W-:-:S04]  /*110e0*/  FMUL R2, R2, UR16 ;  /* 0x0000001002027c20 */ /* 0x000fc80008400000 */
[----:B------:R-:W-:-:S05]  /*110f0*/  FFMA R2, R77, UR14, R2 ;  /* 0x0000000e4d027c23 */ /* 0x000fca0008000002 */
[----:B------:R-:W-:-:S04]  /*11100*/  F2FP.BF16.F32.PACK_AB R2, RZ, R2 ;  /* 0x00000002ff02723e */ /* 0x000fc800000010ff */
[----:B------:R-:W-:Y:S01]  /*11110*/  PRMT R10, R2, 0x7610, R10 ;  /* 0x00007610020a7816 */ /* 0x000fe2000000000a */
[----:B------:R-:W-:-:S05]  /*11120*/  @P4 IMAD.MOV.U32 R2, RZ, RZ, R4 ;  /* 0x000000ffff024224 */ /* 0x000fca00078e0004 */
[----:B------:R0:W-:Y:S01]  /*11130*/  @P4 STG.E.U16 desc[UR12][R2.64+0xd2], R10 ;  /* 0x0000d20a02004986 */ /* 0x0001e2000c10150c */
[----:B------:R-:W-:Y:S05]  /*11140*/  @!P5 BRA `(.L_x_512) ;  /* 0x000000000004d947 */ /* 0x000fea0003800000 */
[----:B------:R0:W5:Y:S02]  /*11150*/  LDG.E.LTC128B.U16 R21, desc[UR12][R216.64+0xd0] ;  /* 0x0000d00cd8157981 */ /* 0x000164000c1e1520 */
.L_x_512:
[----:B------:R-:W-:Y:S05]  /*11160*/  BSYNC B0 ;  /* 0x0000000000007941 */ /* 0x000fea0003800000 */
.L_x_511:
[----:B0----5:R-:W-:Y:S01]  /*11170*/  IMAD.U32 R2, R21, 0x10000, RZ ;  /* 0x0001000015027824 */ /* 0x021fe200078e00ff */
[----:B------:R-:W-:Y:S01]  /*11180*/  ISETP.GT.AND P4, PT, R0, 0xc8, P6 ;  /* 0x000000c80000780c */ /* 0x000fe20003784270 */
[----:B------:R-:W-:Y:S02]  /*11190*/  BSSY B0, `(.L_x_513) ;  /* 0x000000a000007945 */ /* 0x000fe40003800000 */
[----:B------:R-:W-:Y:S01]  /*111a0*/  FMUL R3, R2, UR16 ;  /* 0x0000001002037c20 */ /* 0x000fe20008400000 */
[----:B------:R-:W-:-:S03]  /*111b0*/  VIADD R2, R4, UR28 ;  /* 0x0000001c04027c36 */ /* 0x000fc60008000000 */
[----:B------:R-:W-:-:S05]  /*111c0*/  FFMA R3, R78, UR14, R3 ;  /* 0x0000000e4e037c23 */ /* 0x000fca0008000003 */
[----:B------:R-:W-:-:S04]  /*111d0*/  F2FP.BF16.F32.PACK_AB R3, RZ, R3 ;  /* 0x00000003ff03723e */ /* 0x000fc800000010ff */
[----:B------:R-:W-:Y:S01]  /*111e0*/  PRMT R10, R3, 0x7610, R10 ;  /* 0x00007610030a7816 */ /* 0x000fe2000000000a */
[----:B------:R-:W-:-:S05]  /*111f0*/  @P5 IMAD.MOV.U32 R3, RZ, RZ, R7 ;  /* 0x000000ffff035224 */ /* 0x000fca00078e0007 */
[----:B------:R0:W-:Y:S01]  /*11200*/  @P5 STG.E.U16 desc[UR12][R2.64+0xd0], R10 ;  /* 0x0000d00a02005986 */ /* 0x0001e2000c10150c */
[----:B------:R-:W-:Y:S05]  /*11210*/  @!P4 BRA `(.L_x_514) ;  /* 0x000000000004c947 */ /* 0x000fea0003800000 */
[----:B------:R0:W5:Y:S02]  /*11220*/  LDG.E.LTC128B.U16 R21, desc[UR12][R216.64+0xd2] ;  /* 0x0000d20cd8157981 */ /* 0x000164000c1e1520 */
.L_x_514:
[----:B------:R-:W-:Y:S05]  /*11230*/  BSYNC B0 ;  /* 0x0000000000007941 */ /* 0x000fea0003800000 */
.L_x_513:
[----:B0----5:R-:W-:Y:S01]  /*11240*/  IMAD.U32 R2, R21, 0x10000, RZ ;  /* 0x0001000015027824 */ /* 0x021fe200078e00ff */
[----:B------:R-:W-:Y:S01]  /*11250*/  ISETP.GT.AND P5, PT, R0, 0xc0, P3 ;  /* 0x000000c00000780c */ /* 0x000fe20001fa4270 */
[----:B------:R-:W-:Y:S02]  /*11260*/  BSSY B0, `(.L_x_515) ;  /* 0x000000a000007945 */ /* 0x000fe40003800000 */
[----:B------:R-:W-:-:S04]  /*11270*/  FMUL R2, R2, UR16 ;  /* 0x0000001002027c20 */ /* 0x000fc80008400000 */
[----:B------:R-:W-:-:S05]  /*11280*/  FFMA R2, R79, UR14, R2 ;  /* 0x0000000e4f027c23 */ /* 0x000fca0008000002 */
[----:B------:R-:W-:Y:S01]  /*11290*/  F2FP.BF16.F32.PACK_AB R3, RZ, R2 ;  /* 0x00000002ff03723e */ /* 0x000fe200000010ff */
[----:B------:R-:W-:-:S03]  /*112a0*/  VIADD R2, R4, UR28 ;  /* 0x0000001c04027c36 */ /* 0x000fc60008000000 */
[----:B------:R-:W-:Y:S01]  /*112b0*/  PRMT R10, R3, 0x7610, R10 ;  /* 0x00007610030a7816 */ /* 0x000fe2000000000a */
[----:B------:R-:W-:-:S05]  /*112c0*/  @P4 IMAD.MOV.U32 R3, RZ, RZ, R7 ;  /* 0x000000ffff034224 */ /* 0x000fca00078e0007 */
[----:B------:R0:W-:Y:S01]  /*112d0*/  @P4 STG.E.U16 desc[UR12][R2.64+0xd2], R10 ;  /* 0x0000d20a02004986 */ /* 0x0001e2000c10150c */
[----:B------:R-:W-:Y:S05]  /*112e0*/  @!P5 BRA `(.L_x_516) ;  /* 0x000000000004d947 */ /* 0x000fea0003800000 */
[----:B------:R0:W5:Y:S02]  /*112f0*/  LDG.E.LTC128B.U16 R21, desc[UR12][R222.64+0xe0] ;  /* 0x0000e00cde157981 */ /* 0x000164000c1e1520 */
.L_x_516:
[----:B------:R-:W-:Y:S05]  /*11300*/  BSYNC B0 ;  /* 0x0000000000007941 */ /* 0x000fea0003800000 */
.L_x_515:
[----:B0----5:R-:W-:Y:S01]  /*11310*/  IMAD.U32 R2, R21, 0x10000, RZ ;  /* 0x0001000015027824 */ /* 0x021fe200078e00ff */
[----:B------:R-:W-:Y:S01]  /*11320*/  ISETP.GT.AND P4, PT, R0, 0xc0, P2 ;  /* 0x000000c00000780c */ /* 0x000fe20001784270 */
[----:B------:R-:W-:Y:S02]  /*11330*/  BSSY B0, `(.L_x_517) ;  /* 0x000000a000007945 */ /* 0x000fe40003800000 */
[----:B------:R-:W-:Y:S01]  /*11340*/  FMUL R3, R2, UR16 ;  /* 0x0000001002037c20 */ /* 0x000fe20008400000 */
[----:B------:R-:W-:-:S03]  /*11350*/  @P5 IMAD.MOV.U32 R2, RZ, RZ, R4 ;  /* 0x000000ffff025224 */ /* 0x000fc600078e0004 */
[----:B------:R-:W-:-:S05]  /*11360*/  FFMA R3, R80, UR14, R3 ;  /* 0x0000000e50037c23 */ /* 0x000fca0008000003 */
[----:B------:R-:W-:-:S04]  /*11370*/  F2FP.BF16.F32.PACK_AB R3, RZ, R3 ;  /* 0x00000003ff03723e */ /* 0x000fc800000010ff */
[----:B------:R-:W-:Y:S01]  /*11380*/  PRMT R10, R3, 0x7610, R10 ;  /* 0x00007610030a7816 */ /* 0x000fe2000000000a */
[----:B------:R-:W-:-:S05]  /*11390*/  @P5 IMAD.MOV.U32 R3, RZ, RZ, R9 ;  /* 0x000000ffff035224 */ /* 0x000fca00078e0009 */
[----:B------:R0:W-:Y:S01]  /*113a0*/  @P5 STG.E.U16 desc[UR12][R2.64+0xe0], R10 ;  /* 0x0000e00a02005986 */ /* 0x0001e2000c10150c */
[----:B------:R-:W-:Y:S05]  /*113b0*/  @!P4 BRA `(.L_x_518) ;  /* 0x000000000004c947 */ /* 0x000fea0003800000 */
[----:B------:R0:W5:Y:S02]  /*113c0*/  LDG.E.LTC128B.U16 R21, desc[UR12][R222.64+0xe2] ;  /* 0x0000e20cde157981 */ /* 0x000164000c1e1520 */
.L_x_518:
[----:B------:R-:W-:Y:S05]  /*113d0*/  BSYNC B0 ;  /* 0x0000000000007941 */ /* 0x000fea0003800000 */
.L_x_517:
[----:B0----5:R-:W-:Y:S01]  /*113e0*/  IMAD.U32 R2, R21, 0x10000, RZ ;  /* 0x0001000015027824 */ /* 0x021fe200078e00ff */
        /* <DEDUP_REMOVED lines=11> */
.L_x_520:
[----:B------:R-:W-:Y:S05]  /*114a0*/  BSYNC B0 ;  /* 0x0000000000007941 */ /* 0x000fea0003800000 */
.L_x_519:
        /* <DEDUP_REMOVED lines=12> */
.L_x_522:
[----:B------:R-:W-:Y:S05]  /*11570*/  BSYNC B0 ;  /* 0x0000000000007941 */ /* 0x000fea0003800000 */
.L_x_521:
        /* <DEDUP_REMOVED lines=12> */
.L_x_524:
[----:B------:R-:W-:Y:S05]  /*11640*/  BSYNC B0 ;  /* 0x0000000000007941 */ /* 0x000fea0003800000 */
.L_x_523:
        /* <DEDUP_REMOVED lines=12> */
.L_x_526:
[----:B------:R-:W-:Y:S05]  /*11710*/  BSYNC B0 ;  /* 0x0000000000007941 */ /* 0x000fea0003800000 */
.L_x_525:
[----:B0----5:R-:W-:Y:S01]  /*11720*/  IMAD.U32 R2, R21, 0x10000, RZ ;  /* 0x0001000015027824 */ /* 0x021fe200078e00ff */
[----:B------:R-:W-:Y:S01]  /*11730*/  ISETP.GT.AND P1, PT, R0, 0xc8, P1 ;  /* 0x000000c80000780c */ /* 0x000fe20000f24270 */
[----:B------:R-:W-:Y:S01]  /*11740*/  @P2 IMAD.MOV.U32 R8, RZ, RZ, R4 ;  /* 0x000000ffff082224 */ /* 0x000fe200078e0004 */
[----:B------:R-:W-:Y:S01]  /*11750*/  BSSY B0, `(.L_x_527) ;  /* 0x0000007000007945 */ /* 0x000fe20003800000 */
[----:B------:R-:W-:-:S04]  /*11760*/  FMUL R2, R2, UR16 ;  /* 0x0000001002027c20 */ /* 0x000fc80008400000 */
[----:B------:R-:W-:-:S05]  /*11770*/  FFMA R2, R85, UR14, R2 ;  /* 0x0000000e55027c23 */ /* 0x000fca0008000002 */
[----:B------:R-:W-:-:S05]  /*11780*/  F2FP.BF16.F32.PACK_AB R2, RZ, R2 ;  /* 0x00000002ff02723e */ /* 0x000fca00000010ff */
[----:B------:R0:W-:Y:S01]  /*11790*/  @P2 STG.E.U16 desc[UR12][R8.64+0xf2], R2 ;  /* 0x0000f20208002986 */ /* 0x0001e2000c10150c */
[----:B------:R-:W-:Y:S05]  /*117a0*/  @!P1 BRA `(.L_x_528) ;  /* 0x0000000000049947 */ /* 0x000fea0003800000 */
[----:B------:R0:W5:Y:S02]  /*117b0*/  LDG.E.LTC128B.U16 R21, desc[UR12][R216.64+0xf0] ;  /* 0x0000f00cd8157981 */ /* 0x000164000c1e1520 */
.L_x_528:
[----:B------:R-:W-:Y:S05]  /*117c0*/  BSYNC B0 ;  /* 0x0000000000007941 */ /* 0x000fea0003800000 */
.L_x_527:
        /* <DEDUP_REMOVED lines=12> */
.L_x_530:
[----:B------:R-:W-:Y:S05]  /*11890*/  BSYNC B0 ;  /* 0x0000000000007941 */ /* 0x000fea0003800000 */
.L_x_529:
[----:B-----5:R-:W-:Y:S02]  /*118a0*/  IMAD.U32 R21, R21, 0x10000, RZ ;  /* 0x0001000015157824 */ /* 0x020fe400078e00ff */
[----:B------:R-:W-:Y:S02]  /*118b0*/  VIADD R4, R4, UR28 ;  /* 0x0000001c04047c36 */ /* 0x000fe40008000000 */
[----:B0-----:R-:W-:-:S04]  /*118c0*/  FMUL R0, R21, UR16 ;  /* 0x0000001015007c20 */ /* 0x001fc80008400000 */
[----:B------:R-:W-:Y:S01]  /*118d0*/  FFMA R0, R87, UR14, R0 ;  /* 0x0000000e57007c23 */ /* 0x000fe20008000000 */
[----:B------:R-:W-:Y:S06]  /*118e0*/  @!P0 EXIT ;  /* 0x000000000000894d */ /* 0x000fec0003800000 */
[----:B------:R-:W-:Y:S01]  /*118f0*/  F2FP.BF16.F32.PACK_AB R0, RZ, R0 ;  /* 0x00000000ff00723e */ /* 0x000fe200000010ff */
[----:B------:R-:W-:-:S05]  /*11900*/  IMAD.MOV.U32 R5, RZ, RZ, R7 ;  /* 0x000000ffff057224 */ /* 0x000fca00078e0007 */
[----:B------:R-:W-:Y:S01]  /*11910*/  STG.E.U16 desc[UR12][R4.64+0xf2], R0 ;  /* 0x0000f20004007986 */ /* 0x000fe2000c10150c */
[----:B------:R-:W-:Y:S05]  /*11920*/  EXIT ;  /* 0x000000000000794d */ /* 0x000fea0003800000 */
.L_x_28:
[----:B------:R-:W2:Y:S01]  /*11930*/  LDL.LU R8, [R1+0xc] ;  /* 0x00000c0001087983 */ /* 0x000ea20000300800 */
[----:B------:R-:W-:-:S03]  /*11940*/  ULDC.64 UR4, c[0x0][0x650] ;  /* 0x0001940000047ab9 */ /* 0x000fc60000000a00 */
[----:B------:R-:W3:Y:S04]  /*11950*/  LDL.LU R9, [R1+0x18] ;  /* 0x0000180001097983 */ /* 0x000ee80000300800 */
[----:B------:R-:W4:Y:S04]  /*11960*/  LDL.LU R11, [R1+0x20] ;  /* 0x00002000010b7983 */ /* 0x000f280000300800 */
[----:B------:R-:W5:Y:S04]  /*11970*/  LDL.LU R12, [R1+0x38] ;  /* 0x00003800010c7983 */ /* 0x000f680000300800 */
        /* <DEDUP_REMOVED lines=36> */
[----:B------:R-:W5:Y:S01]  /*11bc0*/  LDL.LU R216, [R1+0xdc] ;  /* 0x0000dc0001d87983 */ /* 0x000f620000300800 */
[----:B------:R-:W-:-:S03]  /*11bd0*/  LEA R4, P1, R6, UR4, 0x1 ;  /* 0x0000000406047c11 */ /* 0x000fc6000f8208ff */
[----:B------:R-:W5:Y:S04]  /*11be0*/  LDL.LU R23, [R1+0xe0] ;  /* 0x0000e00001177983 */ /* 0x000f680000300800 */
[----:B------:R-:W5:Y:S04]  /*11bf0*/  LDL.LU R22, [R1+0xe4] ;  /* 0x0000e40001167983 */ /* 0x000f680000300800 */
[----:B------:R-:W5:Y:S04]  /*11c00*/  LDL.LU R21, [R1+0xe8] ;  /* 0x0000e80001157983 */ /* 0x000f680000300800 */
[----:B------:R-:W5:Y:S01]  /*11c10*/  LDL.LU R20, [R1+0xec] ;  /* 0x0000ec0001147983 */ /* 0x000f620000300800 */
[----:B------:R-:W-:-:S03]  /*11c20*/  LEA.HI.X R5, R6, UR5, R2, 0x1, P1 ;  /* 0x0000000506057c11 */ /* 0x000fc600088f0c02 */
[----:B------:R-:W5:Y:S04]  /*11c30*/  LDL.LU R19, [R1+0xf0] ;  /* 0x0000f00001137983 */ /* 0x000f680000300800 */
[----:B------:R-:W5:Y:S04]  /*11c40*/  LDL.LU R18, [R1+0xf4] ;  /* 0x0000f40001127983 */ /* 0x000f680000300800 */
[----:B------:R-:W5:Y:S04]  /*11c50*/  LDL.LU R17, [R1+0xf8] ;  /* 0x0000f80001117983 */ /* 0x000f680000300800 */
[----:B------:R-:W5:Y:S04]  /*11c60*/  LDL.LU R16, [R1+0xfc] ;  /* 0x0000fc0001107983 */ /* 0x000f680000300800 */
[----:B------:R-:W3:Y:S04]  /*11c70*/  LDL.LU R2, [R1+0x4] ;  /* 0x0000040001027983 */ /* 0x000ee80000300800 */
[----:B------:R-:W4:Y:S04]  /*11c80*/  LDL.LU R6, [R1] ;  /* 0x0000000001067983 */ /* 0x000f280000300800 */
[----:B------:R-:W5:Y:S01]  /*11c90*/  LDL.LU R7, [R1+0x8] ;  /* 0x0000080001077983 */ /* 0x000f620000300800 */
[----:B------:R-:W-:Y:S01]  /*11ca0*/  ISETP.GT.AND P2, PT, R3, 0x1, PT ;  /* 0x000000010300780c */ /* 0x000fe20003f44270 */
[----:B------:R-:W-:-:S02]  /*11cb0*/  USHF.L.U32 UR5, UR6, 0x1, URZ ;  /* 0x0000000106057899 */ /* 0x000fc4000800063f */
[----:B------:R-:W-:Y:S01]  /*11cc0*/  USHF.L.U64.HI UR4, UR6, 0x1, UR7 ;  /* 0x0000000106047899 */ /* 0x000fe20008010207 */
[----:B------:R-:W-:Y:S01]  /*11cd0*/  ISETP.GT.AND P1, PT, R0, RZ, P2 ;  /* 0x000000ff0000720c */ /* 0x000fe20001724270 */
[----:B--2---:R-:W-:-:S05]  /*11ce0*/  FMUL R8, R8, UR14 ;  /* 0x0000000e08087c20 */ /* 0x004fca0008400000 */
[----:B------:R-:W-:Y:S01]  /*11cf0*/  F2FP.BF16.F32.PACK_AB R8, RZ, R8 ;  /* 0x00000008ff08723e */ /* 0x000fe200000010ff */
[----:B---3--:R-:W-:Y:S01]  /*11d00*/  FMUL R2, R2, UR14 ;  /* 0x0000000e02027c20 */ /* 0x008fe20008400000 */
[----:B----4-:R-:W-:-:S04]  /*11d10*/  FMUL R6, R6, UR14 ;  /* 0x0000000e06067c20 */ /* 0x010fc80008400000 */
[----:B------:R-:W-:Y:S01]  /*11d20*/  F2FP.BF16.F32.PACK_AB R2, RZ, R2 ;  /* 0x00000002ff02723e */ /* 0x000fe200000010ff */
[----:B-----5:R-:W-:Y:S01]  /*11d30*/  FMUL R7, R7, UR14 ;  /* 0x0000000e07077c20 */ /* 0x020fe20008400000 */
[----:B------:R-:W-:-:S03]  /*11d40*/  F2FP.BF16.F32.PACK_AB R6, RZ, R6 ;  /* 0x00000006ff06723e */ /* 0x000fc600000010ff */
[----:B------:R1:W-:Y:S01]  /*11d50*/  @P1 STG.E.U16 desc[UR12][R4.64+0x2], R2 ;  /* 0x0000020204001986 */ /* 0x0003e2000c10150c */
[----:B------:R-:W-:Y:S02]  /*11d60*/  ISETP.GT.AND P1, PT, R0, 0x8, P5 ;  /* 0x000000080000780c */ /* 0x000fe40002f24270 */
[----:B------:R-:W-:Y:S01]  /*11d70*/  F2FP.BF16.F32.PACK_AB R7, RZ, R7 ;  /* 0x00000007ff07723e */ /* 0x000fe200000010ff */
[----:B------:R2:W-:Y:S03]  /*11d80*/  @P0 STG.E.U16 desc[UR12][R4.64], R6 ;  /* 0x0000000604000986 */ /* 0x0005e6000c10150c */
[----:B-1----:R-:W-:Y:S02]  /*11d90*/  PRMT R2, R7, 0x7610, R2 ;  /* 0x0000761007027816 */ /* 0x002fe40000000002 */
[----:B--2---:R-:W-:-:S04]  /*11da0*/  IADD3 R6, P0, R4, UR5, RZ ;  /* 0x0000000504067c10 */ /* 0x004fc8000ff1e0ff */
[----:B------:R-:W-:-:S05]  /*11db0*/  IADD3.X R7, R5, UR4, RZ, P0, !PT ;  /* 0x0000000405077c10 */ /* 0x000fca00087fe4ff */
[----:B------:R1:W-:Y:S04]  /*11dc0*/  @P1 STG.E.U16 desc[UR12][R6.64], R2 ;  /* 0x0000000206001986 */ /* 0x0003e8000c10150c */
[----:B-1----:R-:W2:Y:S01]  /*11dd0*/  LDL.LU R2, [R1+0x10] ;  /* 0x0000100001027983 */ /* 0x002ea20000300800 */
[----:B------:R-:W-:Y:S01]  /*11de0*/  ISETP.GT.AND P0, PT, R0, 0x8, P2 ;  /* 0x000000080000780c */ /* 0x000fe20001704270 */
[----:B------:R-:W-:-:S12]  /*11df0*/  FMUL R9, R9, UR14 ;  /* 0x0000000e09097c20 */ /* 0x000fd80008400000 */
[----:B------:R1:W-:Y:S04]  /*11e00*/  @P0 STG.E.U16 desc[UR12][R6.64+0x2], R8 ;  /* 0x0000020806000986 */ /* 0x0003e8000c10150c */
[----:B-1----:R-:W3:Y:S01]  /*11e10*/  LDL.LU R8, [R1+0x14] ;  /* 0x0000140001087983 */ /* 0x002ee20000300800 */
[C---:B------:R-:W-:Y:S02]  /*11e20*/  ISETP.GT.AND P2, PT, R3.reuse, 0x8, PT ;  /* 0x000000080300780c */ /* 0x040fe40003f44270 */
[----:B------:R-:W-:Y:S02]  /*11e30*/  ISETP.GT.AND P3, PT, R3, 0x9, PT ;  /* 0x000000090300780c */ /* 0x000fe40003f64270 */
[C---:B------:R-:W-:Y:S02]  /*11e40*/  ISETP.GT.AND P0, PT, R0.reuse, RZ, P2 ;  /* 0x000000ff0000720c */ /* 0x040fe40001704270 */
[----:B------:R-:W-:-:S02]  /*11e50*/  ISETP.GT.AND P1, PT, R0, RZ, P3 ;  /* 0x000000ff0000720c */ /* 0x000fc40001f24270 */
[----:B------:R-:W-:Y:S01]  /*11e60*/  ISETP.GT.AND P2, PT, R0, 0x8, P2 ;  /* 0x000000080000780c */ /* 0x000fe20001744270 */
[----:B--2---:R-:W-:-:S05]  /*11e70*/  FMUL R2, R2, UR14 ;  /* 0x0000000e02027c20 */ /* 0x004fca0008400000 */
[----:B------:R-:W-:-:S04]  /*11e80*/  F2FP.BF16.F32.PACK_AB R2, RZ, R2 ;  /* 0x00000002ff02723e */ /* 0x000fc800000010ff */
[----:B------:R-:W-:Y:S02]  /*11e90*/  PRMT R10, R2, 0x7610, R10 ;  /* 0x00007610020a7816 */ /* 0x000fe4000000000a */
[----:B------:R-:W-:Y:S02]  /*11ea0*/  F2FP.BF16.F32.PACK_AB R2, RZ, R9 ;  /* 0x00000009ff02723e */ /* 0x000fe400000010ff */
[----:B------:R-:W2:Y:S04]  /*11eb0*/  LDL.LU R9, [R1+0x1c] ;  /* 0x00001c0001097983 */ /* 0x000ea80000300800 */
[----:B------:R1:W-:Y:S01]  /*11ec0*/  @P0 STG.E.U16 desc[UR12][R4.64+0x10], R10 ;  /* 0x0000100a04000986 */ /* 0x0003e2000c10150c */
[----:B---3--:R-:W-:Y:S01]  /*11ed0*/  FMUL R8, R8, UR14 ;  /* 0x0000000e08087c20 */ /* 0x008fe20008400000 */
[----:B------:R-:W-:-:S04]  /*11ee0*/  ISETP.GT.AND P0, PT, R0, 0x8, P3 ;  /* 0x000000080000780c */ /* 0x000fc80001f04270 */
[----:B------:R-:W-:-:S05]  /*11ef0*/  F2FP.BF16.F32.PACK_AB R8, RZ, R8 ;  /* 0x00000008ff08723e */ /* 0x000fca00000010ff */
[----:B------:R3:W-:Y:S04]  /*11f00*/  @P1 STG.E.U16 desc[UR12][R4.64+0x12], R8 ;  /* 0x0000120804001986 */ /* 0x0007e8000c10150c */
[----:B------:R2:W-:Y:S01]  /*11f10*/  @P2 STG.E.U16 desc[UR12][R6.64+0x10], R2 ;  /* 0x0000100206002986 */ /* 0x0005e2000c10150c */
[----:B------:R-:W-:Y:S01]  /*11f20*/  ISETP.GT.AND P3, PT, R3, 0x10, PT ;  /* 0x000000100300780c */ /* 0x000fe20003f64270 */
[----:B------:R-:W-:Y:S01]  /*11f30*/  USHF.L.U32 UR9, UR11, 0x1, URZ ;  /* 0x000000010b097899 */ /* 0x000fe2000800063f */
[----:B-1----:R-:W-:Y:S01]  /*11f40*/  IMAD.U32 R10, RZ, RZ, UR5 ;  /* 0x00000005ff0a7e24 */ /* 0x002fe2000f8e00ff */
[----:B------:R-:W-:Y:S02]  /*11f50*/  USHF.L.U32 UR21, UR18, 0x8, URZ ;  /* 0x0000000812157899 */ /* 0x000fe4000800063f */
[----:B------:R-:W-:-:S02]  /*11f60*/  USHF.L.U64.HI UR8, UR11, 0x1, UR15 ;  /* 0x000000010b087899 */ /* 0x000fc4000801020f */
[----:B------:R-:W-:Y:S02]  /*11f70*/  USHF.L.U64.HI UR10, UR18, 0x8, UR19 ;  /* 0x00000008120a7899 */ /* 0x000fe40008010213 */
[----:B---3--:R-:W-:Y:S02]  /*11f80*/  IMAD.U32 R8, RZ, RZ, UR21 ;  /* 0x00000015ff087e24 */ /* 0x008fe4000f8e00ff */
[----:B--2---:R-:W-:-:S05]  /*11f90*/  FMUL R2, R9, UR14 ;  /* 0x0000000e09027c20 */ /* 0x004fca0008400000 */
[----:B------:R-:W-:-:S05]  /*11fa0*/  F2FP.BF16.F32.PACK_AB R2, RZ, R2 ;  /* 0x00000002ff02723e */ /* 0x000fca00000010ff */
[----:B------:R1:W-:Y:S01]  /*11fb0*/  @P0 STG.E.U16 desc[UR12][R6.64+0x12], R2 ;  /* 0x0000120206000986 */ /* 0x0003e2000c10150c */
[----:B------:R-:W-:Y:S01]  /*11fc0*/  ISETP.GT.AND P0, PT, R0, RZ, P3 ;  /* 0x000000ff0000720c */ /* 0x000fe20001f04270 */
[----:B-1----:R-:W-:-:S05]  /*11fd0*/  FMUL R2, R11, UR14 ;  /* 0x0000000e0b027c20 */ /* 0x002fca0008400000 */
[----:B------:R-:W-:-:S07]  /*11fe0*/  F2FP.BF16.F32.PACK_AB R2, RZ, R2 ;  /* 0x00000002ff02723e */ /* 0x000fce00000010ff */
[----:B------:R1:W-:Y:S01]  /*11ff0*/  @P0 STG.E.U16 desc[UR12][R4.64+0x20], R2 ;  /* 0x0000200204000986 */ /* 0x0003e2000c10150c */
[----:B------:R-:W-:Y:S01]  /*12000*/  IADD3 R10, P0, P1, R10, UR9, R4 ;  /* 0x000000090a0a7c10 */ /* 0x000fe2000f91e004 */
[----:B-1----:R-:W-:-:S05]  /*12010*/  IMAD.U32 R2, RZ, RZ, UR4 ;  /* 0x00000004ff027e24 */ /* 0x002fca000f8e00ff */
[----:B------:R-:W-:Y:S01]  /*12020*/  IADD3.X R11, R2, UR8, R5, P0, P1 ;  /* 0x00000008020b7c10 */ /* 0x000fe200087e2405 */
[----:B------:R-:W-:Y:S01]  /*12030*/  IMAD.U32 R2, RZ, RZ, UR10 ;  /* 0x0000000aff027e24 */ /* 0x000fe2000f8e00ff */
[----:B------:R-:W-:-:S04]  /*12040*/  IADD3 R8, P0, P1, R4, UR5, R8 ;  /* 0x0000000504087c10 */ /* 0x000fc8000f91e008 */
[----:B------:R-:W-:Y:S02]  /*12050*/  IADD3.X R9, R5, UR4, R2, P0, P1 ;  /* 0x0000000405097c10 */ /* 0x000fe400087e2402 */
[----:B------:R-:W2:Y:S01]  /*12060*/  LDL.LU R2, [R1+0x24] ;  /* 0x0000240001027983 */ /* 0x000ea20000300800 */
[----:B------:R-:W-:-:S04]  /*12070*/  ISETP.GT.AND P2, PT, R3, 0x11, PT ;  /* 0x000000110300780c */ /* 0x000fc80003f44270 */
[----:B------:R-:W-:Y:S01]  /*12080*/  ISETP.GT.AND P0, PT, R0, RZ, P2 ;  /* 0x000000ff0000720c */ /* 0x000fe20001704270 */
[----:B--2---:R-:W-:-:S05]  /*12090*/  FMUL R2, R2, UR14 ;  /* 0x0000000e02027c20 */ /* 0x004fca0008400000 */
[----:B------:R-:W-:-:S07]  /*120a0*/  F2FP.BF16.F32.PACK_AB R2, RZ, R2 ;  /* 0x00000002ff02723e */ /* 0x000fce00000010ff */
[----:B------:R1:W-:Y:S04]  /*120b0*/  @P0 STG.E.U16 desc[UR12][R4.64+0x22], R2 ;  /* 0x0000220204000986 */ /* 0x0003e8000c10150c */
[----:B-1----:R-:W2:Y:S01]  /*120c0*/  LDL.LU R2, [R1+0x28] ;  /* 0x0000280001027983 */ /* 0x002ea20000300800 */
[----:B------:R-:W-:Y:S01]  /*120d0*/  ISETP.GT.AND P0, PT, R0, 0x8, P3 ;  /* 0x000000080000780c */ /* 0x000fe20001f04270 */
        /* <DEDUP_REMOVED lines=9> */
[----:B------:R-:W-:-:S04]  /*12170*/  ISETP.GT.AND P2, PT, R3, 0x18, PT ;  /* 0x000000180300780c */ /* 0x000fc80003f44270 */
[----:B------:R-:W-:Y:S01]  /*12180*/  ISETP.GT.AND P0, PT, R0, RZ, P2 ;  /* 0x000000ff0000720c */ /* 0x000fe20001704270 */
[----:B--2---:R-:W-:-:S05]  /*12190*/  FMUL R2, R2, UR14 ;  /* 0x0000000e02027c20 */ /* 0x004fca0008400000 */
[----:B------:R-:W-:-:S07]  /*121a0*/  F2FP.BF16.F32.PACK_AB R2, RZ, R2 ;  /* 0x00000002ff02723e */ /* 0x000fce00000010ff */
[----:B------:R1:W-:Y:S04]  /*121b0*/  @P0 STG.E.U16 desc[UR12][R4.64+0x30], R2 ;  /* 0x0000300204000986 */ /* 0x0003e8000c10150c */
[----:B-1----:R-:W2:Y:S01]  /*121c0*/  LDL.LU R2, [R1+0x34] ;  /* 0x0000340001027983 */ /* 0x002ea20000300800 */
[----:B------:R-:W-:-:S04]  /*121d0*/  ISETP.GT.AND P1, PT, R3, 0x19, PT ;  /* 0x000000190300780c */ /* 0x000fc80003f24270 */
[----:B------:R-:W-:Y:S01]  /*121e0*/  ISETP.GT.AND P0, PT, R0, RZ, P1 ;  /* 0x000000ff0000720c */ /* 0x000fe20000f04270 */
[----:B------:R-:W-:Y:S01]  /*121f0*/  FMUL R12, R12, UR14 ;  /* 0x0000000e0c0c7c20 */ /* 0x000fe20008400000 */
[----:B--2---:R-:W-:-:S05]  /*12200*/  FMUL R2, R2, UR14 ;  /* 0x0000000e02027c20 */ /* 0x004fca0008400000 */
[----:B------:R-:W-:-:S06]  /*12210*/  F2FP.BF16.F32.PACK_AB R2, RZ, R2 ;  /* 0x00000002ff02723e */ /* 0x000fcc00000010ff */
[----:B------:R1:W-:Y:S02]  /*12220*/  @P0 STG.E.U16 desc[UR12][R4.64+0x32], R2 ;  /* 0x0000320204000986 */ /* 0x0003e4000c10150c */
[----:B-1----:R-:W-:Y:S02]  /*12230*/  F2FP.BF16.F32.PACK_AB R2, RZ, R12 ;  /* 0x0000000cff02723e */ /* 0x002fe400000010ff */
[----:B------:R-:W2:Y:S01]  /*12240*/  LDL.LU R12, [R1+0x3c] ;  /* 0x00003c00010c7983 */ /* 0x000ea20000300800 */
[----:B------:R-:W-:-:S13]  /*12250*/  ISETP.GT.AND P0, PT, R0, 0x8, P2 ;  /* 0x000000080000780c */ /* 0x000fda0001704270 */
[----:B------:R1:W-:Y:S01]  /*12260*/  @P0 STG.E.U16 desc[UR12][R6.64+0x30], R2 ;  /* 0x0000300206000986 */ /* 0x0003e2000c10150c */
[----:B--2---:R-:W-:-:S05]  /*12270*/  FMUL R12, R12, UR14 ;  /* 0x0000000e0c0c7c20 */ /* 0x004fca0008400000 */
[----:B------:R-:W-:-:S04]  /*12280*/  F2FP.BF16.F32.PACK_AB R12, RZ, R12 ;  /* 0x0000000cff0c723e */ /* 0x000fc800000010ff */
[----:B-1----:R-:W-:Y:S02]  /*12290*/  PRMT R2, R12, 0x7610, R2 ;  /* 0x000076100c027816 */ /* 0x002fe40000000002 */
[----:B------:R-:W2:Y:S01]  /*122a0*/  LDL.LU R12, [R1+0x40] ;  /* 0x00004000010c7983 */ /* 0x000ea20000300800 */
[----:B------:R-:W-:-:S13]  /*122b0*/  ISETP.GT.AND P0, PT, R0, 0x8, P1 ;  /* 0x000000080000780c */ /* 0x000fda0000f04270 */
[----:B------:R1:W-:Y:S04]  /*122c0*/  @P0 STG.E.U16 desc[UR12][R6.64+0x32], R2 ;  /* 0x0000320206000986 */ /* 0x0003e8000c10150c */
[----:B-1----:R-:W3:Y:S01]  /*122d0*/  LDL.LU R2, [R1+0x48] ;  /* 0x0000480001027983 */ /* 0x002ee20000300800 */
[----:B--2---:R-:W-:-:S05]  /*122e0*/  FMUL R12, R12, UR14 ;  /* 0x0000000e0c0c7c20 */ /* 0x004fca0008400000 */
[----:B------:R-:W-:-:S04]  /*122f0*/  F2FP.BF16.F32.PACK_AB R12, RZ, R12 ;  /* 0x0000000cff0c723e */ /* 0x000fc800000010ff */
[----:B------:R-:W-:Y:S02]  /*12300*/  PRMT R13, R12, 0x7610, R13 ;  /* 0x000076100c0d7816 */ /* 0x000fe4000000000d */
[----:B------:R-:W2:Y:S01]  /*12310*/  LDL.LU R12, [R1+0x44] ;  /* 0x00004400010c7983 */ /* 0x000ea20000300800 */
[----:B------:R-:W-:-:S04]  /*12320*/  ISETP.GT.AND P2, PT, R3, 0x20, PT ;  /* 0x000000200300780c */ /* 0x000fc80003f44270 */
[----:B------:R-:W-:Y:S02]  /*12330*/  ISETP.GT.AND P0, PT, R0, RZ, P2 ;  /* 0x000000ff0000720c */ /* 0x000fe40001704270 */
[----:B------:R-:W-:-:S11]  /*12340*/  ISETP.GT.AND P1, PT, R3, 0x21, PT ;  /* 0x000000210300780c */ /* 0x000fd60003f24270 */
[----:B------:R1:W-:Y:S01]  /*12350*/  @P0 STG.E.U16 desc[UR12][R4.64+0x40], R13 ;  /* 0x0000400d04000986 */ /* 0x0003e2000c10150c */
[----:B------:R-:W-:Y:S01]  /*12360*/  ISETP.GT.AND P0, PT, R0, RZ, P1 ;  /* 0x000000ff0000720c */ /* 0x000fe20000f04270 */
[----:B---3--:R-:W-:-:S05]  /*12370*/  FMUL R2, R2, UR14 ;  /* 0x0000000e02027c20 */ /* 0x008fca0008400000 */
[----:B------:R-:W-:-:S04]  /*12380*/  F2FP.BF16.F32.PACK_AB R2, RZ, R2 ;  /* 0x00000002ff02723e */ /* 0x000fc800000010ff */
[----:B------:R-:W-:Y:S01]  /*12390*/  PRMT R14, R2, 0x7610, R14 ;  /* 0x00007610020e7816 */ /* 0x000fe2000000000e */
[----:B------:R-:W-:-:S05]  /*123a0*/  FMUL R2, R252, UR14 ;  /* 0x0000000efc027c20 */ /* 0x000fca0008400000 */
[----:B------:R-:W-:-:S04]  /*123b0*/  F2FP.BF16.F32.PACK_AB R2, RZ, R2 ;  /* 0x00000002ff02723e */ /* 0x000fc800000010ff */
[----:B-1----:R-:W-:Y:S01]  /*123c0*/  PRMT R13, R2, 0x7610, R13 ;  /* 0x00007610020d7816 */ /* 0x002fe2000000000d */
[----:B------:R-:W-:-:S05]  /*123d0*/  FMUL R2, R251, UR14 ;  /* 0x0000000efb027c20 */ /* 0x000fca0008400000 */
[----:B------:R-:W-:Y:S01]  /*123e0*/  F2FP.BF16.F32.PACK_AB R2, RZ, R2 ;  /* 0x00000002ff02723e */ /* 0x000fe200000010ff */
[----:B--2---:R-:W-:-:S05]  /*123f0*/  FMUL R12, R12, UR14 ;  /* 0x0000000e0c0c7c20 */ /* 0x004fca0008400000 */
[----:B------:R-:W-:-:S05]  /*12400*/  F2FP.BF16.F32.PACK_AB R12, RZ, R12 ;  /* 0x0000000cff0c723e */ /* 0x000fca00000010ff */
[----:B------:R1:W-:Y:S01]  /*12410*/  @P0 STG.E.U16 desc[UR12][R4.64+0x42], R12 ;  /* 0x0000420c04000986 */ /* 0x0003e2000c10150c */
[----:B------:R-:W-:Y:S02]  /*12420*/  ISETP.GT.AND P0, PT, R0, 0x8, P2 ;  /* 0x000000080000780c */ /* 0x000fe40001704270 */
[----:B------:R-:W-:-:S11]  /*12430*/  ISETP.GT.AND P2, PT, R3, 0x28, PT ;  /* 0x000000280300780c */ /* 0x000fd60003f44270 */
[----:B------:R2:W-:Y:S01]  /*12440*/  @P0 STG.E.U16 desc[UR12][R6.64+0x40], R14 ;  /* 0x0000400e06000986 */ /* 0x0005e2000c10150c */
[----:B------:R-:W-:Y:S02]  /*12450*/  ISETP.GT.AND P0, PT, R0, 0x8, P1 ;  /* 0x000000080000780c */ /* 0x000fe40000f04270 */
[----:B-1----:R-:W-:-:S11]  /*12460*/  PRMT R12, R2, 0x7610, R12 ;  /* 0x00007610020c7816 */ /* 0x002fd6000000000c */
[----:B------:R1:W-:Y:S01]  /*12470*/  @P0 STG.E.U16 desc[UR12][R6.64+0x42], R13 ;  /* 0x0000420d06000986 */ /* 0x0003e2000c10150c */
[----:B------:R-:W-:Y:S02]  /*12480*/  ISETP.GT.AND P0, PT, R0, RZ, P2 ;  /* 0x000000ff0000720c */ /* 0x000fe40001704270 */
[----:B------:R-:W-:Y:S01]  /*12490*/  ISETP.GT.AND P1, PT, R3, 0x29, PT ;  /* 0x000000290300780c */ /* 0x000fe20003f24270 */
[----:B------:R-:W-:-:S05]  /*124a0*/  FMUL R2, R250, UR14 ;  /* 0x0000000efa027c20 */ /* 0x000fca0008400000 */
[----:B------:R-:W-:-:S05]  /*124b0*/  F2FP.BF16.F32.PACK_AB R2, RZ, R2 ;  /* 0x00000002ff02723e */ /* 0x000fca00000010ff */
[----:B------:R3:W-:Y:S01]  /*124c0*/  @P0 STG.E.U16 desc[UR12][R4.64+0x50], R12 ;  /* 0x0000500c04000986 */ /* 0x0007e2000c10150c */
[----:B------:R-:W-:Y:S02]  /*124d0*/  ISETP.GT.AND P0, PT, R0, RZ, P1 ;  /* 0x000000ff0000720c */ /* 0x000fe40000f04270 */
[----:B--2---:R-:W-:Y:S01]  /*124e0*/  PRMT R14, R2, 0x7610, R14 ;  /* 0x00007610020e7816 */ /* 0x004fe2000000000e */
[----:B------:R-:W-:-:S05]  /*124f0*/  FMUL R2, R249, UR14 ;  /* 0x0000000ef9027c20 */ /* 0x000fca0008400000 */
[----:B------:R-:W-:-:S05]  /*12500*/  F2FP.BF16.F32.PACK_AB R2, RZ, R2 ;  /* 0x00000002ff02723e */ /* 0x000fca00000010ff */
[----:B------:R2:W-:Y:S01]  /*12510*/  @P0 STG.E.U16 desc[UR12][R4.64+0x52], R14 ;  /* 0x0000520e04000986 */ /* 0x0005e2000c10150c */
[----:B------:R-:W-:Y:S02]  /*12520*/  ISETP.GT.AND P0, PT, R0, 0x8, P2 ;  /* 0x000000080000780c */ /* 0x000fe40001704270 */
[----:B-1----:R-:W-:Y:S01]  /*12530*/  PRMT R13, R2, 0x7610, R13 ;  /* 0x00007610020d7816 */ /* 0x002fe2000000000d */
[----:B------:R-:W-:-:S05]  /*12540*/  FMUL R2, R248, UR14 ;  /* 0x0000000ef8027c20 */ /* 0x000fca0008400000 */
[----:B------:R-:W-:-:S05]  /*12550*/  F2FP.BF16.F32.PACK_AB R2, RZ, R2 ;  /* 0x00000002ff02723e */ /* 0x000fca00000010ff */
[----:B------:R1:W-:Y:S01]  /*12560*/  @P0 STG.E.U16 desc[UR12][R6.64+0x50], R13 ;  /* 0x0000500d06000986 */ /* 0x0003e2000c10150c */
[----:B------:R-:W-:Y:S02]  /*12570*/  ISETP.GT.AND P0, PT, R0, 0x8, P1 ;  /* 0x000000080000780c */ /* 0x000fe40000f04270 */
[----:B---3--:R-:W-:Y:S02]  /*12580*/  PRMT R12, R2, 0x7610, R12 ;  /* 0x00007610020c7816 */ /* 0x008fe4000000000c */
[----:B------:R-:W-:Y:S01]  /*12590*/  ISETP.GT.AND P2, PT, R3, 0x30, PT ;  /* 0x000000300300780c */ /* 0x000fe20003f44270 */
[----:B------:R-:W-:-:S08]  /*125a0*/  FMUL R2, R247, UR14 ;  /* 0x0000000ef7027c20 */ /* 0x000fd00008400000 */
[----:B------:R3:W-:Y:S01]  /*125b0*/  @P0 STG.E.U16 desc[UR12][R6.64+0x52], R12 ;  /* 0x0000520c06000986 */ /* 0x0007e2000c10150c */
[----:B------:R-:W-:Y:S02]  /*125c0*/  ISETP.GT.AND P0, PT, R0, RZ, P2 ;  /* 0x000000ff0000720c */ /* 0x000fe40001704270 */
[----:B------:R-:W-:Y:S02]  /*125d0*/  F2FP.BF16.F32.PACK_AB R2, RZ, R2 ;  /* 0x00000002ff02723e */ /* 0x000fe400000010ff */
[----:B------:R-:W-:Y:S02]  /*125e0*/  ISETP.GT.AND P1, PT, R3, 0x31, PT ;  /* 0x000000310300780c */ /* 0x000fe40003f24270 */
[----:B--2---:R-:W-:Y:S01]  /*125f0*/  PRMT R14, R2, 0x7610, R14 ;  /* 0x00007610020e7816 */ /* 0x004fe2000000000e */
[----:B------:R-:W-:-:S06]  /*12600*/  FMUL R2, R246, UR14 ;  /* 0x0000000ef6027c20 */ /* 0x000fcc0008400000 */
[----:B------:R2:W-:Y:S01]  /*12610*/  @P0 STG.E.U16 desc[UR12][R4.64+0x60], R14 ;  /* 0x0000600e04000986 */ /* 0x0005e2000c10150c */
[----:B------:R-:W-:Y:S02]  /*12620*/  ISETP.GT.AND P0, PT, R0, RZ, P1 ;  /* 0x000000ff0000720c */ /* 0x000fe40000f04270 */
[----:B------:R-:W-:-:S04]  /*12630*/  F2FP.BF16.F32.PACK_AB R2, RZ, R2 ;  /* 0x00000002ff02723e */ /* 0x000fc800000010ff */
[----:B-1----:R-:W-:Y:S01]  /*12640*/  PRMT R13, R2, 0x7610, R13 ;  /* 0x00007610020d7816 */ /* 0x002fe2000000000d */
[----:B------:R-:W-:-:S06]  /*12650*/  FMUL R2, R245, UR14 ;  /* 0x0000000ef5027c20 */ /* 0x000fcc0008400000 */
[----:B------:R1:W-:Y:S01]  /*12660*/  @P0 STG.E.U16 desc[UR12][R4.64+0x62], R13 ;  /* 0x0000620d04000986 */ /* 0x0003e2000c10150c */
[----:B------:R-:W-:Y:S02]  /*12670*/  ISETP.GT.AND P0, PT, R0, 0x8, P2 ;  /* 0x000000080000780c */ /* 0x000fe40001704270 */
[----:B------:R-:W-:-:S04]  /*12680*/  F2FP.BF16.F32.PACK_AB R2, RZ, R2 ;  /* 0x00000002ff02723e */ /* 0x000fc800000010ff */
[----:B---3--:R-:W-:Y:S01]  /*12690*/  PRMT R12, R2, 0x7610, R12 ;  /* 0x00007610020c7816 */ /* 0x008fe2000000000c */
[----:B------:R-:W-:-:S06]  /*126a0*/  FMUL R2, R244, UR14 ;  /* 0x0000000ef4027c20 */ /* 0x000fcc0008400000 */
[----:B------:R3:W-:Y:S01]  /*126b0*/  @P0 STG.E.U16 desc[UR12][R6.64+0x60], R12 ;  /* 0x0000600c06000986 */ /* 0x0007e2000c10150c */
[----:B------:R-:W-:Y:S02]  /*126c0*/  ISETP.GT.AND P0, PT, R0, 0x8, P1 ;  /* 0x000000080000780c */ /* 0x000fe40000f04270 */
[----:B------:R-:W-:Y:S02]  /*126d0*/  F2FP.BF16.F32.PACK_AB R2, RZ, R2 ;  /* 0x00000002ff02723e */ /* 0x000fe400000010ff */
[----:B------:R-:W-:Y:S02]  /*126e0*/  ISETP.GT.AND P2, PT, R3, 0x38, PT ;  /* 0x000000380300780c */ /* 0x000fe40003f44270 */
[----:B--2---:R-:W-:Y:S01]  /*126f0*/  PRMT R14, R2, 0x7610, R14 ;  /* 0x00007610020e7816 */ /* 0x004fe2000000000e */
[----:B------:R-:W-:-:S06]  /*12700*/  FMUL R2, R243, UR14 ;  /* 0x0000000ef3027c20 */ /* 0x000fcc0008400000 */
[----:B------:R2:W-:Y:S01]  /*12710*/  @P0 STG.E.U16 desc[UR12][R6.64+0x62], R14 ;  /* 0x0000620e06000986 */ /* 0x0005e2000c10150c */
[----:B------:R-:W-:Y:S02]  /*12720*/  ISETP.GT.AND P0, PT, R0, RZ, P2 ;  /* 0x000000ff0000720c */ /* 0x000fe40001704270 */
[----:B------:R-:W-:Y:S02]  /*12730*/  F2FP.BF16.F32.PACK_AB R2, RZ, R2 ;  /* 0x00000002ff02723e */ /* 0x000fe400000010ff */
[----:B------:R-:W-:Y:S02]  /*12740*/  ISETP.GT.AND P1, PT, R3, 0x39, PT ;  /* 0x000000390300780c */ /* 0x000fe40003f24270 */
[----:B-1----:R-:W-:Y:S01]  /*12750*/  PRMT R13, R2, 0x7610, R13 ;  /* 0x00007610020d7816 */ /* 0x002fe2000000000d */
[----:B------:R-:W-:-:S06]  /*12760*/  FMUL R2, R242, UR14 ;  /* 0x0000000ef2027c20 */ /* 0x000fcc0008400000 */
[----:B------:R1:W-:Y:S01]  /*12770*/  @P0 STG.E.U16 desc[UR12][R4.64+0x70], R13 ;  /* 0x0000700d04000986 */ /* 0x0003e2000c10150c */
[----:B------:R-:W-:Y:S02]  /*12780*/  ISETP.GT.AND P0, PT, R0, RZ, P1 ;  /* 0x000000ff0000720c */ /* 0x000fe40000f04270 */
[----:B------:R-:W-:-:S04]  /*12790*/  F2FP.BF16.F32.PACK_AB R2, RZ, R2 ;  /* 0x00000002ff02723e */ /* 0x000fc800000010ff */
[----:B---3--:R-:W-:Y:S01]  /*127a0*/  PRMT R12, R2, 0x7610, R12 ;  /* 0x00007610020c7816 */ /* 0x008fe2000000000c */
[----:B------:R-:W-:-:S06]  /*127b0*/  FMUL R2, R241, UR14 ;  /* 0x0000000ef1027c20 */ /* 0x000fcc0008400000 */
[----:B------:R3:W-:Y:S01]  /*127c0*/  @P0 STG.E.U16 desc[UR12][R4.64+0x72], R12 ;  /* 0x0000720c04000986 */ /* 0x0007e2000c10150c */
[----:B------:R-:W-:Y:S02]  /*127d0*/  ISETP.GT.AND P0, PT, R0, 0x8, P2 ;  /* 0x000000080000780c */ /* 0x000fe40001704270 */
[----:B------:R-:W-:-:S04]  /*127e0*/  F2FP.BF16.F32.PACK_AB R2, RZ, R2 ;  /* 0x00000002ff02723e */ /* 0x000fc800000010ff */
[----:B--2---:R-:W-:Y:S01]  /*127f0*/  PRMT R14, R2, 0x7610, R14 ;  /* 0x00007610020e7816 */ /* 0x004fe2000000000e */
[----:B------:R-:W-:-:S06]  /*12800*/  FMUL R2, R240, UR14 ;  /* 0x0000000ef0027c20 */ /* 0x000fcc0008400000 */
[----:B------:R2:W-:Y:S01]  /*12810*/  @P0 STG.E.U16 desc[UR12][R6.64+0x70], R14 ;  /* 0x0000700e06000986 */ /* 0x0005e2000c10150c */
[----:B------:R-:W-:Y:S02]  /*12820*/  ISETP.GT.AND P0, PT, R0, 0x8, P1 ;  /* 0x000000080000780c */ /* 0x000fe40000f04270 */
[----:B------:R-:W-:Y:S02]  /*12830*/  F2FP.BF16.F32.PACK_AB R2, RZ, R2 ;  /* 0x00000002ff02723e */ /* 0x000fe400000010ff */
[----:B------:R-:W-:Y:S02]  /*12840*/  ISETP.GT.AND P2, PT, R3, 0x40, PT ;  /* 0x000000400300780c */ /* 0x000fe40003f44270 */
[----:B-1----:R-:W-:Y:S01]  /*12850*/  PRMT R13, R2, 0x7610, R13 ;  /* 0x00007610020d7816 */ /* 0x002fe2000000000d */
[----:B------:R-:W-:-:S06]  /*12860*/  FMUL R2, R239, UR14 ;  /* 0x0000000eef027c20 */ /* 0x000fcc0008400000 */
[----:B------:R1:W-:Y:S01]  /*12870*/  @P0 STG.E.U16 desc[UR12][R6.64+0x72], R13 ;  /* 0x0000720d06000986 */ /* 0x0003e2000c10150c */
[----:B------:R-:W-:Y:S02]  /*12880*/  ISETP.GT.AND P0, PT, R0, RZ, P2 ;  /* 0x000000ff0000720c */ /* 0x000fe40001704270 */
[----:B------:R-:W-:Y:S02]  /*12890*/  F2FP.BF16.F32.PACK_AB R2, RZ, R2 ;  /* 0x00000002ff02723e */ /* 0x000fe400000010ff */
[----:B------:R-:W-:Y:S02]  /*128a0*/  ISETP.GT.AND P1, PT, R3, 0x41, PT ;  /* 0x000000410300780c */ /* 0x000fe40003f24270 */
[----:B---3--:R-:W-:Y:S01]  /*128b0*/  PRMT R12, R2, 0x7610, R12 ;  /* 0x00007610020c7816 */ /* 0x008fe2000000000c */
[----:B------:R-:W-:-:S06]  /*128c0*/  FMUL R2, R238, UR14 ;  /* 0x0000000eee027c20 */ /* 0x000fcc0008400000 */
[----:B------:R3:W-:Y:S01]  /*128d0*/  @P0 STG.E.U16 desc[UR12][R4.64+0x80], R12 ;  /* 0x0000800c04000986 */ /* 0x0007e2000c10150c */
[----:B------:R-:W-:Y:S02]  /*128e0*/  ISETP.GT.AND P0, PT, R0, RZ, P1 ;  /* 0x000000ff0000720c */ /* 0x000fe40000f04270 */
[----:B------:R-:W-:-:S04]  /*128f0*/  F2FP.BF16.F32.PACK_AB R2, RZ, R2 ;  /* 0x00000002ff02723e */ /* 0x000fc800000010ff */
[----:B--2---:R-:W-:Y:S01]  /*12900*/  PRMT R14, R2, 0x7610, R14 ;  /* 0x00007610020e7816 */ /* 0x004fe2000000000e */
[----:B------:R-:W-:-:S06]  /*12910*/  FMUL R2, R237, UR14 ;  /* 0x0000000eed027c20 */ /* 0x000fcc0008400000 */
[----:B------:R2:W-:Y:S01]  /*12920*/  @P0 STG.E.U16 desc[UR12][R4.64+0x82], R14 ;  /* 0x0000820e04000986 */ /* 0x0005e2000c10150c */
[----:B------:R-:W-:Y:S02]  /*12930*/  ISETP.GT.AND P0, PT, R0, 0x8, P2 ;  /* 0x000000080000780c */ /* 0x000fe40001704270 */
[----:B------:R-:W-:-:S04]  /*12940*/  F2FP.BF16.F32.PACK_AB R2, RZ, R2 ;  /* 0x00000002ff02723e */ /* 0x000fc800000010ff */
[----:B-1----:R-:W-:Y:S01]  /*12950*/  PRMT R13, R2, 0x7610, R13 ;  /* 0x00007610020d7816 */ /* 0x002fe2000000000d */
[----:B------:R-:W-:-:S06]  /*12960*/  FMUL R2, R236, UR14 ;  /* 0x0000000eec027c20 */ /* 0x000fcc0008400000 */
[----:B------:R1:W-:Y:S01]  /*12970*/  @P0 STG.E.U16 desc[UR12][R6.64+0x80], R13 ;  /* 0x0000800d06000986 */ /* 0x0003e2000c10150c */
[----:B------:R-:W-:Y:S02]  /*12980*/  ISETP.GT.AND P0, PT, R0, 0x8, P1 ;  /* 0x000000080000780c */ /* 0x000fe40000f04270 */
[----:B------:R-:W-:Y:S02]  /*12990*/  F2FP.BF16.F32.PACK_AB R2, RZ, R2 ;  /* 0x00000002ff02723e */ /* 0x000fe400000010ff */
[----:B------:R-:W-:Y:S02]  /*129a0*/  ISETP.GT.AND P2, PT, R3, 0x48, PT ;  /* 0x000000480300780c */ /* 0x000fe40003f44270 */
[----:B---3--:R-:W-:Y:S01]  /*129b0*/  PRMT R12, R2, 0x7610, R12 ;  /* 0x00007610020c7816 */ /* 0x008fe2000000000c */
[----:B------:R-:W-:-:S06]  /*129c0*/  FMUL R2, R235, UR14 ;  /* 0x0000000eeb027c20 */ /* 0x000fcc0008400000 */
        /* <DEDUP_REMOVED lines=132> */
[----:B------:R-:W-:-:S04]  /*13210*/  ISETP.GT.AND P0, PT, R3, 0x78, PT ;  /* 0x000000780300780c */ /* 0x000fc80003f04270 */
[----:B------:R-:W-:Y:S02]  /*13220*/  ISETP.GT.AND P1, PT, R0, RZ, P0 ;  /* 0x000000ff0000720c */ /* 0x000fe40000724270 */
[----:B------:R-:W-:-:S04]  /*13230*/  F2FP.BF16.F32.PACK_AB R2, RZ, R2 ;  /* 0x00000002ff02723e */ /* 0x000fc800000010ff */
[----:B--2---:R-:W-:Y:S01]  /*13240*/  PRMT R14, R2, 0x7610, R14 ;  /* 0x00007610020e7816 */ /* 0x004fe2000000000e */
[----:B------:R-:W-:-:S06]  /*13250*/  FMUL R2, R18, UR14 ;  /* 0x0000000e12027c20 */ /* 0x000fcc0008400000 */
[----:B------:R-:W-:Y:S01]  /*13260*/  @P1 STG.E.U16 desc[UR12][R4.64+0xf0], R14 ;  /* 0x0000f00e04001986 */ /* 0x000fe2000c10150c */
[----:B------:R-:W-:-:S04]  /*13270*/  ISETP.GT.AND P1, PT, R3, 0x79, PT ;  /* 0x000000790300780c */ /* 0x000fc80003f24270 */
[----:B------:R-:W-:Y:S02]  /*13280*/  ISETP.GT.AND P6, PT, R0, RZ, P1 ;  /* 0x000000ff0000720c */ /* 0x000fe40000fc4270 */
[----:B------:R-:W-:-:S04]  /*13290*/  F2FP.BF16.F32.PACK_AB R2, RZ, R2 ;  /* 0x00000002ff02723e */ /* 0x000fc800000010ff */
[----:B-1----:R-:W-:Y:S01]  /*132a0*/  PRMT R13, R2, 0x7610, R13 ;  /* 0x00007610020d7816 */ /* 0x002fe2000000000d */
[----:B------:R-:W-:-:S06]  /*132b0*/  FMUL R2, R17, UR14 ;  /* 0x0000000e11027c20 */ /* 0x000fcc0008400000 */
[----:B------:R1:W-:Y:S01]  /*132c0*/  @P6 STG.E.U16 desc[UR12][R4.64+0xf2], R13 ;  /* 0x0000f20d04006986 */ /* 0x0003e2000c10150c */
[----:B------:R-:W-:Y:S02]  /*132d0*/  ISETP.GT.AND P6, PT, R0, 0x8, P0 ;  /* 0x000000080000780c */ /* 0x000fe400007c4270 */
[----:B------:R-:W-:-:S04]  /*132e0*/  F2FP.BF16.F32.PACK_AB R2, RZ, R2 ;  /* 0x00000002ff02723e */ /* 0x000fc800000010ff */
[----:B------:R-:W-:-:S07]  /*132f0*/  PRMT R15, R2, 0x7610, R15 ;  /* 0x00007610020f7816 */ /* 0x000fce000000000f */
[----:B---3--:R-:W-:Y:S02]  /*13300*/  @P6 IMAD.MOV.U32 R12, RZ, RZ, R6 ;  /* 0x000000ffff0c6224 */ /* 0x008fe400078e0006 */
[----:B-1----:R-:W-:-:S05]  /*13310*/  @P6 IMAD.MOV.U32 R13, RZ, RZ, R7 ;  /* 0x000000ffff0d6224 */ /* 0x002fca00078e0007 */
[----:B------:R1:W-:Y:S01]  /*13320*/  @P6 STG.E.U16 desc[UR12][R12.64+0xf0], R15 ;  /* 0x0000f00f0c006986 */ /* 0x0003e2000c10150c */
[----:B------:R-:W-:Y:S01]  /*13330*/  ISETP.GT.AND P6, PT, R0, 0x8, P1 ;  /* 0x000000080000780c */ /* 0x000fe20000fc4270 */
[----:B------:R-:W-:-:S05]  /*13340*/  FMUL R2, R16, UR14 ;  /* 0x0000000e10027c20 */ /* 0x000fca0008400000 */
[----:B------:R-:W-:-:S07]  /*13350*/  F2FP.BF16.F32.PACK_AB R2, RZ, R2 ;  /* 0x00000002ff02723e */ /* 0x000fce00000010ff */
[----:B-1----:R-:W-:Y:S02]  /*13360*/  @P6 IMAD.MOV.U32 R12, RZ, RZ, R6 ;  /* 0x000000ffff0c6224 */ /* 0x002fe400078e0006 */
[----:B------:R-:W-:-:S05]  /*13370*/  @P6 IMAD.MOV.U32 R13, RZ, RZ, R7 ;  /* 0x000000ffff0d6224 */ /* 0x000fca00078e0007 */
[----:B------:R1:W-:Y:S01]  /*13380*/  @P6 STG.E.U16 desc[UR12][R12.64+0xf2], R2 ;  /* 0x0000f2020c006986 */ /* 0x0003e2000c10150c */
[----:B------:R-:W-:-:S04]  /*13390*/  IADD3 R6, P6, R4, UR9, RZ ;  /* 0x0000000904067c10 */ /* 0x000fc8000ffde0ff */
[----:B------:R-:W-:Y:S02]  /*133a0*/  IADD3.X R7, R5, UR8, RZ, P6, !PT ;  /* 0x0000000805077c10 */ /* 0x000fe4000b7fe4ff */
[----:B------:R-:W-:Y:S01]  /*133b0*/  ISETP.GT.AND P6, PT, R0, 0x40, P5 ;  /* 0x000000400000780c */ /* 0x000fe20002fc4270 */
[----:B------:R-:W-:-:S05]  /*133c0*/  FMUL R152, R152, UR14 ;  /* 0x0000000e98987c20 */ /* 0x000fca0008400000 */
[----:B------:R-:W-:-:S07]  /*133d0*/  F2FP.BF16.F32.PACK_AB R152, RZ, R152 ;  /* 0x00000098ff98723e */ /* 0x000fce00000010ff */
[----:B------:R-:W-:Y:S01]  /*133e0*/  @P6 STG.E.U16 desc[UR12][R6.64], R152 ;  /* 0x0000009806006986 */ /* 0x000fe2000c10150c */
[----:B------:R-:W-:Y:S01]  /*133f0*/  ISETP.GT.AND P6, PT, R3, 0x1, PT ;  /* 0x000000010300780c */ /* 0x000fe20003fc4270 */
[----:B------:R-:W-:-:S03]  /*13400*/  FMUL R153, R153, UR14 ;  /* 0x0000000e99997c20 */ /* 0x000fc60008400000 */
[----:B------:R-:W-:Y:S02]  /*13410*/  ISETP.GT.AND P6, PT, R0, 0x40, P6 ;  /* 0x000000400000780c */ /* 0x000fe400037c4270 */
[----:B------:R-:W-:Y:S01]  /*13420*/  F2FP.BF16.F32.PACK_AB R153, RZ, R153 ;  /* 0x00000099ff99723e */ /* 0x000fe200000010ff */
[----:B------:R-:W-:-:S10]  /*13430*/  FMUL R154, R154, UR14 ;  /* 0x0000000e9a9a7c20 */ /* 0x000fd40008400000 */
[----:B------:R-:W-:Y:S01]  /*13440*/  @P6 STG.E.U16 desc[UR12][R6.64+0x2], R153 ;  /* 0x0000029906006986 */ /* 0x000fe2000c10150c */
[----:B-1----:R-:W-:-:S04]  /*13450*/  IADD3 R12, P6, R6, UR5, RZ ;  /* 0x00000005060c7c10 */ /* 0x002fc8000ffde0ff */
[----:B------:R-:W-:Y:S02]  /*13460*/  IADD3.X R13, R7, UR4, RZ, P6, !PT ;  /* 0x00000004070d7c10 */ /* 0x000fe4000b7fe4ff */
[----:B------:R-:W-:Y:S02]  /*13470*/  ISETP.GT.AND P6, PT, R0, 0x48, P5 ;  /* 0x000000480000780c */ /* 0x000fe40002fc4270 */
[----:B------:R-:W-:-:S11]  /*13480*/  F2FP.BF16.F32.PACK_AB R154, RZ, R154 ;  /* 0x0000009aff9a723e */ /* 0x000fd600000010ff */
[----:B------:R1:W-:Y:S01]  /*13490*/  @P6 STG.E.U16 desc[UR12][R12.64], R154 ;  /* 0x0000009a0c006986 */ /* 0x0003e2000c10150c */
[----:B------:R-:W-:-:S04]  /*134a0*/  IADD3 R14, P6, R6, UR5, RZ ;  /* 0x00000005060e7c10 */ /* 0x000fc8000ffde0ff */
[----:B------:R-:W-:Y:S02]  /*134b0*/  IADD3.X R15, R7, UR4, RZ, P6, !PT ;  /* 0x00000004070f7c10 */ /* 0x000fe4000b7fe4ff */
[----:B------:R-:W-:Y:S01]  /*134c0*/  ISETP.GT.AND P6, PT, R3, 0x1, PT ;  /* 0x000000010300780c */ /* 0x000fe20003fc4270 */
[----:B------:R-:W-:-:S03]  /*134d0*/  FMUL R155, R155, UR14 ;  /* 0x0000000e9b9b7c20 */ /* 0x000fc60008400000 */
[----:B------:R-:W-:Y:S02]  /*134e0*/  ISETP.GT.AND P6, PT, R0, 0x48, P6 ;  /* 0x000000480000780c */ /* 0x000fe400037c4270 */
[----:B------:R-:W-:Y:S01]  /*134f0*/  F2FP.BF16.F32.PACK_AB R155, RZ, R155 ;  /* 0x0000009bff9b723e */ /* 0x000fe200000010ff */
[----:B------:R-:W-:-:S10]  /*13500*/  FMUL R156, R156, UR14 ;  /* 0x0000000e9c9c7c20 */ /* 0x000fd40008400000 */
[----:B------:R-:W-:Y:S01]  /*13510*/  @P6 STG.E.U16 desc[UR12][R14.64+0x2], R155 ;  /* 0x0000029b0e006986 */ /* 0x000fe2000c10150c */
[----:B------:R-:W-:-:S04]  /*13520*/  ISETP.GT.AND P6, PT, R3, 0x8, PT ;  /* 0x000000080300780c */ /* 0x000fc80003fc4270 */
        /* <DEDUP_REMOVED lines=278> */
[----:B------:R-:W-:-:S11]  /*14690*/  F2FP.BF16.F32.PACK_AB R213, RZ, R213 ;  /* 0x000000d5ffd5723e */ /* 0x000fd600000010ff */
[----:B------:R2:W-:Y:S01]  /*146a0*/  @P6 STG.E.U16 desc[UR12][R6.64+0xf2], R213 ;  /* 0x0000f2d506006986 */ /* 0x0005e2000c10150c */
[----:B-1----:R-:W-:-:S04]  /*146b0*/  IADD3 R12, P6, R4, UR21, RZ ;  /* 0x00000015040c7c10 */ /* 0x002fc8000ffde0ff */
[----:B------:R-:W-:Y:S02]  /*146c0*/  IADD3.X R13, R5, UR10, RZ, P6, !PT ;  /* 0x0000000a050d7c10 */ /* 0x000fe4000b7fe4ff */
[----:B------:R-:W-:Y:S01]  /*146d0*/  ISETP.GT.AND P6, PT, R0, 0x48, P0 ;  /* 0x000000480000780c */ /* 0x000fe200007c4270 */
[----:B------:R-:W-:-:S05]  /*146e0*/  FMUL R214, R214, UR14 ;  /* 0x0000000ed6d67c20 */ /* 0x000fca0008400000 */
[----:B------:R-:W-:-:S07]  /*146f0*/  F2FP.BF16.F32.PACK_AB R214, RZ, R214 ;  /* 0x000000d6ffd6723e */ /* 0x000fce00000010ff */
[----:B--2---:R-:W-:Y:S02]  /*14700*/  @P6 IMAD.MOV.U32 R6, RZ, RZ, R10 ;  /* 0x000000ffff066224 */ /* 0x004fe400078e000a */
[----:B------:R-:W-:Y:S02]  /*14710*/  @P6 IMAD.MOV.U32 R7, RZ, RZ, R11 ;  /* 0x000000ffff076224 */ /* 0x000fe400078e000b */
[----:B------:R-:W-:-:S03]  /*14720*/  FMUL R215, R215, UR14 ;  /* 0x0000000ed7d77c20 */ /* 0x000fc60008400000 */
[----:B------:R1:W-:Y:S01]  /*14730*/  @P6 STG.E.U16 desc[UR12][R6.64+0xf0], R214 ;  /* 0x0000f0d606006986 */ /* 0x0003e2000c10150c */
[----:B------:R-:W-:Y:S02]  /*14740*/  ISETP.GT.AND P6, PT, R0, 0x48, P1 ;  /* 0x000000480000780c */ /* 0x000fe40000fc4270 */
[----:B------:R-:W-:Y:S01]  /*14750*/  F2FP.BF16.F32.PACK_AB R215, RZ, R215 ;  /* 0x000000d7ffd7723e */ /* 0x000fe200000010ff */
[----:B------:R-:W-:-:S10]  /*14760*/  FMUL R88, R88, UR14 ;  /* 0x0000000e58587c20 */ /* 0x000fd40008400000 */
[----:B------:R2:W-:Y:S01]  /*14770*/  @P6 STG.E.U16 desc[UR12][R10.64+0xf2], R215 ;  /* 0x0000f2d70a006986 */ /* 0x0005e2000c10150c */
[----:B------:R-:W-:Y:S02]  /*14780*/  ISETP.GT.AND P6, PT, R0, 0x80, P5 ;  /* 0x000000800000780c */ /* 0x000fe40002fc4270 */
[----:B------:R-:W-:Y:S01]  /*14790*/  F2FP.BF16.F32.PACK_AB R88, RZ, R88 ;  /* 0x00000058ff58723e */ /* 0x000fe200000010ff */
[----:B------:R-:W-:-:S10]  /*147a0*/  FMUL R89, R89, UR14 ;  /* 0x0000000e59597c20 */ /* 0x000fd40008400000 */
[----:B------:R-:W-:Y:S01]  /*147b0*/  @P6 STG.E.U16 desc[UR12][R12.64], R88 ;  /* 0x000000580c006986 */ /* 0x000fe2000c10150c */
[----:B------:R-:W-:-:S04]  /*147c0*/  ISETP.GT.AND P6, PT, R3, 0x1, PT ;  /* 0x000000010300780c */ /* 0x000fc80003fc4270 */
[----:B------:R-:W-:Y:S02]  /*147d0*/  ISETP.GT.AND P6, PT, R0, 0x80, P6 ;  /* 0x000000800000780c */ /* 0x000fe400037c4270 */
[----:B------:R-:W-:-:S11]  /*147e0*/  F2FP.BF16.F32.PACK_AB R89, RZ, R89 ;  /* 0x00000059ff59723e */ /* 0x000fd600000010ff */
[----:B------:R-:W-:Y:S01]  /*147f0*/  @P6 STG.E.U16 desc[UR12][R12.64+0x2], R89 ;  /* 0x000002590c006986 */ /* 0x000fe2000c10150c */
[----:B-1----:R-:W-:-:S04]  /*14800*/  IADD3 R6, P6, R12, UR5, RZ ;  /* 0x000000050c067c10 */ /* 0x002fc8000ffde0ff */
[----:B------:R-:W-:Y:S02]  /*14810*/  IADD3.X R7, R13, UR4, RZ, P6, !PT ;  /* 0x000000040d077c10 */ /* 0x000fe4000b7fe4ff */
[----:B--2---:R-:W-:-:S04]  /*14820*/  IADD3 R10, P6, R12, UR5, RZ ;  /* 0x000000050c0a7c10 */ /* 0x004fc8000ffde0ff */
[----:B------:R-:W-:Y:S02]  /*14830*/  IADD3.X R11, R13, UR4, RZ, P6, !PT ;  /* 0x000000040d0b7c10 */ /* 0x000fe4000b7fe4ff */
[----:B------:R-:W-:Y:S01]  /*14840*/  ISETP.GT.AND P6, PT, R0, 0x88, P5 ;  /* 0x000000880000780c */ /* 0x000fe20002fc4270 */
[----:B------:R-:W-:-:S05]  /*14850*/  FMUL R90, R90, UR14 ;  /* 0x0000000e5a5a7c20 */ /* 0x000fca0008400000 */
[----:B------:R-:W-:-:S07]  /*14860*/  F2FP.BF16.F32.PACK_AB R90, RZ, R90 ;  /* 0x0000005aff5a723e */ /* 0x000fce00000010ff */
[----:B------:R1:W-:Y:S01]  /*14870*/  @P6 STG.E.U16 desc[UR12][R6.64], R90 ;  /* 0x0000005a06006986 */ /* 0x0003e2000c10150c */
[----:B------:R-:W-:Y:S01]  /*14880*/  ISETP.GT.AND P6, PT, R3, 0x1, PT ;  /* 0x000000010300780c */ /* 0x000fe20003fc4270 */
[----:B------:R-:W-:-:S03]  /*14890*/  FMUL R91, R91, UR14 ;  /* 0x0000000e5b5b7c20 */ /* 0x000fc60008400000 */
[----:B------:R-:W-:Y:S02]  /*148a0*/  ISETP.GT.AND P6, PT, R0, 0x88, P6 ;  /* 0x000000880000780c */ /* 0x000fe400037c4270 */
[----:B------:R-:W-:Y:S01]  /*148b0*/  F2FP.BF16.F32.PACK_AB R91, RZ, R91 ;  /* 0x0000005bff5b723e */ /* 0x000fe200000010ff */
[----:B------:R-:W-:-:S10]  /*148c0*/  FMUL R92, R92, UR14 ;  /* 0x0000000e5c5c7c20 */ /* 0x000fd40008400000 */
[----:B------:R2:W-:Y:S01]  /*148d0*/  @P6 STG.E.U16 desc[UR12][R10.64+0x2], R91 ;  /* 0x0000025b0a006986 */ /* 0x0005e2000c10150c */
[----:B------:R-:W-:-:S04]  /*148e0*/  ISETP.GT.AND P6, PT, R3, 0x8, PT ;  /* 0x000000080300780c */ /* 0x000fc80003fc4270 */
[----:B------:R-:W-:Y:S02]  /*148f0*/  ISETP.GT.AND P6, PT, R0, 0x80, P6 ;  /* 0x000000800000780c */ /* 0x000fe400037c4270 */
[----:B------:R-:W-:Y:S01]  /*14900*/  F2FP.BF16.F32.PACK_AB R92, RZ, R92 ;  /* 0x0000005cff5c723e */ /* 0x000fe200000010ff */
[----:B------:R-:W-:-:S10]  /*14910*/  FMUL R93, R93, UR14 ;  /* 0x0000000e5d5d7c20 */ /* 0x000fd40008400000 */
[----:B------:R-:W-:Y:S01]  /*14920*/  @P6 STG.E.U16 desc[UR12][R12.64+0x10], R92 ;  /* 0x0000105c0c006986 */ /* 0x000fe2000c10150c */
[----:B------:R-:W-:-:S04]  /*14930*/  ISETP.GT.AND P6, PT, R3, 0x9, PT ;  /* 0x000000090300780c */ /* 0x000fc80003fc4270 */
[----:B------:R-:W-:Y:S01]  /*14940*/  ISETP.GT.AND P6, PT, R0, 0x80, P6 ;  /* 0x000000800000780c */ /* 0x000fe200037c4270 */
[----:B-1----:R-:W-:Y:S01]  /*14950*/  IMAD.U32 R7, RZ, RZ, UR18 ;  /* 0x00000012ff077e24 */ /* 0x002fe2000f8e00ff */
[----:B------:R-:W-:Y:S01]  /*14960*/  UIMAD UR8, UR19, 0x180, URZ ;  /* 0x00000180130878a4 */ /* 0x000fe2000f8e023f */
[----:B------:R-:W-:Y:S02]  /*14970*/  F2FP.BF16.F32.PACK_AB R93, RZ, R93 ;  /* 0x0000005dff5d723e */ /* 0x000fe400000010ff */
[----:B------:R-:W-:-:S04]  /*14980*/  IMAD.WIDE.U32 R4, R7, 0x180, R4 ;  /* 0x0000018007047825 */ /* 0x000fc800078e0004 */
[----:B--2---:R-:W-:-:S04]  /*14990*/  VIADD R11, R5, UR8 ;  /* 0x00000008050b7c36 */ /* 0x004fc80008000000 */
[----:B------:R-:W-:Y:S01]  /*149a0*/  @P6 STG.E.U16 desc[UR12][R12.64+0x12], R93 ;  /* 0x0000125d0c006986 */ /* 0x000fe2000c10150c */
        /* <DEDUP_REMOVED lines=273> */
[----:B------:R-:W-:Y:S02]  /*15ac0*/  VIADD R5, R5, UR8 ;  /* 0x0000000805057c36 */ /* 0x000fe40008000000 */
[----:B------:R-:W-:-:S08]  /*15ad0*/  FMUL R150, R150, UR14 ;  /* 0x0000000e96967c20 */ /* 0x000fd00008400000 */
[----:B------:R-:W-:Y:S01]  /*15ae0*/  @P6 STG.E.U16 desc[UR12][R12.64+0xf2], R149 ;  /* 0x0000f2950c006986 */ /* 0x000fe2000c10150c */
[----:B------:R-:W-:-:S04]  /*15af0*/  IADD3 R14, P6, R4, UR5, RZ ;  /* 0x00000005040e7c10 */ /* 0x000fc8000ffde0ff */
[----:B------:R-:W-:Y:S02]  /*15b00*/  IADD3.X R15, R5, UR4, RZ, P6, !PT ;  /* 0x00000004050f7c10 */ /* 0x000fe4000b7fe4ff */
        /* <DEDUP_REMOVED lines=10> */
[----:B------:R-:W-:-:S05]  /*15bb0*/  @P6 IMAD.MOV.U32 R10, RZ, RZ, R4 ;  /* 0x000000ffff0a6224 */ /* 0x000fca00078e0004 */
[----:B------:R1:W-:Y:S01]  /*15bc0*/  @P6 STG.E.U16 desc[UR12][R10.64], R24 ;  /* 0x000000180a006986 */ /* 0x0003e2000c10150c */
[----:B------:R-:W-:-:S04]  /*15bd0*/  ISETP.GT.AND P6, PT, R3, 0x1, PT ;  /* 0x000000010300780c */ /* 0x000fc80003fc4270 */
[C---:B------:R-:W-:Y:S01]  /*15be0*/  ISETP.GT.AND P6, PT, R0.reuse, 0xc0, P6 ;  /* 0x000000c00000780c */ /* 0x040fe200037c4270 */
[----:B------:R-:W-:Y:S01]  /*15bf0*/  FMUL R25, R25, UR14 ;  /* 0x0000000e19197c20 */ /* 0x000fe20008400000 */
[----:B------:R-:W-:Y:S01]  /*15c00*/  ISETP.GT.AND P5, PT, R0, 0xc8, P5 ;  /* 0x000000c80000780c */ /* 0x000fe20002fa4270 */
[----:B------:R-:W-:-:S03]  /*15c10*/  FMUL R26, R26, UR14 ;  /* 0x0000000e1a1a7c20 */ /* 0x000fc60008400000 */
[----:B------:R-:W-:Y:S02]  /*15c20*/  F2FP.BF16.F32.PACK_AB R25, RZ, R25 ;  /* 0x00000019ff19723e */ /* 0x000fe400000010ff */
[----:B------:R-:W-:-:S05]  /*15c30*/  F2FP.BF16.F32.PACK_AB R26, RZ, R26 ;  /* 0x0000001aff1a723e */ /* 0x000fca00000010ff */
[----:B-1----:R-:W-:-:S05]  /*15c40*/  @P6 IMAD.MOV.U32 R10, RZ, RZ, R4 ;  /* 0x000000ffff0a6224 */ /* 0x002fca00078e0004 */
[----:B------:R-:W-:Y:S01]  /*15c50*/  @P6 STG.E.U16 desc[UR12][R10.64+0x2], R25 ;  /* 0x000002190a006986 */ /* 0x000fe2000c10150c */
[----:B------:R-:W-:-:S03]  /*15c60*/  ISETP.GT.AND P6, PT, R3, 0x1, PT ;  /* 0x000000010300780c */ /* 0x000fc60003fc4270 */
[----:B------:R-:W-:Y:S01]  /*15c70*/  @P5 STG.E.U16 desc[UR12][R6.64], R26 ;  /* 0x0000001a06005986 */ /* 0x000fe2000c10150c */
[----:B------:R-:W-:Y:S01]  /*15c80*/  ISETP.GT.AND P5, PT, R0, 0xc8, P6 ;  /* 0x000000c80000780c */ /* 0x000fe200037a4270 */
[----:B------:R-:W-:Y:S01]  /*15c90*/  FMUL R27, R27, UR14 ;  /* 0x0000000e1b1b7c20 */ /* 0x000fe20008400000 */
[----:B------:R-:W-:-:S04]  /*15ca0*/  ISETP.GT.AND P6, PT, R3, 0x8, PT ;  /* 0x000000080300780c */ /* 0x000fc80003fc4270 */
[----:B------:R-:W-:Y:S01]  /*15cb0*/  F2FP.BF16.F32.PACK_AB R27, RZ, R27 ;  /* 0x0000001bff1b723e */ /* 0x000fe200000010ff */
[----:B------:R-:W-:-:S06]  /*15cc0*/  FMUL R28, R28, UR14 ;  /* 0x0000000e1c1c7c20 */ /* 0x000fcc0008400000 */
[----:B------:R1:W-:Y:S01]  /*15cd0*/  @P5 STG.E.U16 desc[UR12][R6.64+0x2], R27 ;  /* 0x0000021b06005986 */ /* 0x0003e2000c10150c */
[----:B------:R-:W-:Y:S02]  /*15ce0*/  ISETP.GT.AND P5, PT, R0, 0xc0, P6 ;  /* 0x000000c00000780c */ /* 0x000fe400037a4270 */
[----:B------:R-:W-:Y:S02]  /*15cf0*/  F2FP.BF16.F32.PACK_AB R28, RZ, R28 ;  /* 0x0000001cff1c723e */ /* 0x000fe400000010ff */
[----:B------:R-:W-:Y:S01]  /*15d00*/  ISETP.GT.AND P6, PT, R3, 0x9, PT ;  /* 0x000000090300780c */ /* 0x000fe20003fc4270 */
[----:B------:R-:W-:-:S08]  /*15d10*/  FMUL R29, R29, UR14 ;  /* 0x0000000e1d1d7c20 */ /* 0x000fd00008400000 */
        /* <DEDUP_REMOVED lines=11> */
[----:B------:R-:W-:Y:S02]  /*15dd0*/  F2FP.BF16.F32.PACK_AB R31, RZ, R31 ;  /* 0x0000001fff1f723e */ /* 0x000fe400000010ff */
[----:B------:R-:W-:-:S09]  /*15de0*/  ISETP.GT.AND P6, PT, R3, 0x10, PT ;  /* 0x000000100300780c */ /* 0x000fd20003fc4270 */
[----:B-1----:R-:W-:Y:S02]  /*15df0*/  @P5 IMAD.MOV.U32 R6, RZ, RZ, R14 ;  /* 0x000000ffff065224 */ /* 0x002fe400078e000e */
[----:B------:R-:W-:Y:S02]  /*15e00*/  @P5 IMAD.MOV.U32 R7, RZ, RZ, R15 ;  /* 0x000000ffff075224 */ /* 0x000fe400078e000f */
[----:B------:R-:W-:-:S03]  /*15e10*/  FMUL R32, R32, UR14 ;  /* 0x0000000e20207c20 */ /* 0x000fc60008400000 */
[----:B------:R1:W-:Y:S01]  /*15e20*/  @P5 STG.E.U16 desc[UR12][R6.64+0x12], R31 ;  /* 0x0000121f06005986 */ /* 0x0003e2000c10150c */
[----:B------:R-:W-:Y:S02]  /*15e30*/  ISETP.GT.AND P5, PT, R0, 0xc0, P6 ;  /* 0x000000c00000780c */ /* 0x000fe400037a4270 */
[----:B------:R-:W-:Y:S02]  /*15e40*/  F2FP.BF16.F32.PACK_AB R32, RZ, R32 ;  /* 0x00000020ff20723e */ /* 0x000fe400000010ff */
[----:B------:R-:W-:Y:S01]  /*15e50*/  ISETP.GT.AND P6, PT, R3, 0x11, PT ;  /* 0x000000110300780c */ /* 0x000fe20003fc4270 */
[----:B------:R-:W-:-:S08]  /*15e60*/  FMUL R33, R33, UR14 ;  /* 0x0000000e21217c20 */ /* 0x000fd00008400000 */
[----:B------:R-:W-:Y:S01]  /*15e70*/  @P5 STG.E.U16 desc[UR12][R4.64+0x20], R32 ;  /* 0x0000202004005986 */ /* 0x000fe2000c10150c */
[----:B------:R-:W-:Y:S02]  /*15e80*/  ISETP.GT.AND P5, PT, R0, 0xc0, P6 ;  /* 0x000000c00000780c */ /* 0x000fe400037a4270 */
[----:B------:R-:W-:-:S11]  /*15e90*/  F2FP.BF16.F32.PACK_AB R33, RZ, R33 ;  /* 0x00000021ff21723e */ /* 0x000fd600000010ff */
[----:B------:R-:W-:Y:S01]  /*15ea0*/  @P5 STG.E.U16 desc[UR12][R4.64+0x22], R33 ;  /* 0x0000222104005986 */ /* 0x000fe2000c10150c */
[----:B------:R-:W-:-:S04]  /*15eb0*/  ISETP.GT.AND P5, PT, R3, 0x10, PT ;  /* 0x000000100300780c */ /* 0x000fc80003fa4270 */
[----:B------:R-:W-:Y:S01]  /*15ec0*/  ISETP.GT.AND P5, PT, R0, 0xc8, P5 ;  /* 0x000000c80000780c */ /* 0x000fe20002fa4270 */
[----:B------:R-:W-:-:S05]  /*15ed0*/  FMUL R34, R34, UR14 ;  /* 0x0000000e22227c20 */ /* 0x000fca0008400000 */
[----:B------:R-:W-:-:S07]  /*15ee0*/  F2FP.BF16.F32.PACK_AB R34, RZ, R34 ;  /* 0x00000022ff22723e */ /* 0x000fce00000010ff */
[----:B-1----:R-:W-:Y:S02]  /*15ef0*/  @P5 IMAD.MOV.U32 R6, RZ, RZ, R14 ;  /* 0x000000ffff065224 */ /* 0x002fe400078e000e */
[----:B------:R-:W-:-:S05]  /*15f00*/  @P5 IMAD.MOV.U32 R7, RZ, RZ, R15 ;  /* 0x000000ffff075224 */ /* 0x000fca00078e000f */
[----:B------:R1:W-:Y:S01]  /*15f10*/  @P5 STG.E.U16 desc[UR12][R6.64+0x20], R34 ;  /* 0x0000202206005986 */ /* 0x0003e2000c10150c */
[----:B------:R-:W-:Y:S01]  /*15f20*/  ISETP.GT.AND P5, PT, R0, 0xc8, P6 ;  /* 0x000000c80000780c */ /* 0x000fe200037a4270 */
[----:B------:R-:W-:Y:S01]  /*15f30*/  FMUL R35, R35, UR14 ;  /* 0x0000000e23237c20 */ /* 0x000fe20008400000 */
[----:B------:R-:W-:-:S04]  /*15f40*/  ISETP.GT.AND P6, PT, R3, 0x18, PT ;  /* 0x000000180300780c */ /* 0x000fc80003fc4270 */
[----:B------:R-:W-:-:S07]  /*15f50*/  F2FP.BF16.F32.PACK_AB R35, RZ, R35 ;  /* 0x00000023ff23723e */ /* 0x000fce00000010ff */
        /* <DEDUP_REMOVED lines=225> */
[----:B------:R-:W-:Y:S01]  /*16d70*/  @P5 STG.E.U16 desc[UR12][R6.64+0xc0], R74 ;  /* 0x0000c04a06005986 */ /* 0x000fe2000c10150c */
[----:B------:R-:W-:Y:S01]  /*16d80*/  ISETP.GT.AND P5, PT, R0, 0xc8, P6 ;  /* 0x000000c80000780c */ /* 0x000fe200037a4270 */
[----:B------:R-:W-:Y:S01]  /*16d90*/  FMUL R75, R75, UR14 ;  /* 0x0000000e4b4b7c20 */ /* 0x000fe20008400000 */
[----:B------:R-:W-:-:S04]  /*16da0*/  ISETP.GT.AND P6, PT, R3, 0x68, PT ;  /* 0x000000680300780c */ /* 0x000fc80003fc4270 */
[----:B------:R-:W-:-:S07]  /*16db0*/  F2FP.BF16.F32.PACK_AB R75, RZ, R75 ;  /* 0x0000004bff4b723e */ /* 0x000fce00000010ff */
[----:B------:R-:W-:Y:S02]  /*16dc0*/  @P5 IMAD.MOV.U32 R2, RZ, RZ, R14 ;  /* 0x000000ffff025224 */ /* 0x000fe400078e000e */
[----:B------:R-:W-:-:S05]  /*16dd0*/  @P5 IMAD.MOV.U32 R3, RZ, RZ, R15 ;  /* 0x000000ffff035224 */ /* 0x000fca00078e000f */
[----:B------:R1:W-:Y:S01]  /*16de0*/  @P5 STG.E.U16 desc[UR12][R2.64+0xc2], R75 ;  /* 0x0000c24b02005986 */ /* 0x0003e2000c10150c */
[----:B------:R-:W-:Y:S01]  /*16df0*/  ISETP.GT.AND P5, PT, R0, 0xc0, P6 ;  /* 0x000000c00000780c */ /* 0x000fe200037a4270 */
[----:B------:R-:W-:-:S05]  /*16e00*/  FMUL R76, R76, UR14 ;  /* 0x0000000e4c4c7c20 */ /* 0x000fca0008400000 */
[----:B------:R-:W-:-:S07]  /*16e10*/  F2FP.BF16.F32.PACK_AB R76, RZ, R76 ;  /* 0x0000004cff4c723e */ /* 0x000fce00000010ff */
[----:B-1----:R-:W-:Y:S02]  /*16e20*/  @P5 IMAD.MOV.U32 R2, RZ, RZ, R4 ;  /* 0x000000ffff025224 */ /* 0x002fe400078e0004 */
[----:B------:R-:W-:-:S05]  /*16e30*/  @P5 IMAD.MOV.U32 R3, RZ, RZ, R5 ;  /* 0x000000ffff035224 */ /* 0x000fca00078e0005 */
[----:B------:R1:W-:Y:S01]  /*16e40*/  @P5 STG.E.U16 desc[UR12][R2.64+0xd0], R76 ;  /* 0x0000d04c02005986 */ /* 0x0003e2000c10150c */
[C---:B------:R-:W-:Y:S02]  /*16e50*/  ISETP.GT.AND P5, PT, R0.reuse, 0xc0, P4 ;  /* 0x000000c00000780c */ /* 0x040fe400027a4270 */
[C---:B------:R-:W-:Y:S01]  /*16e60*/  ISETP.GT.AND P6, PT, R0.reuse, 0xc8, P6 ;  /* 0x000000c80000780c */ /* 0x040fe200037c4270 */
[----:B------:R-:W-:Y:S01]  /*16e70*/  FMUL R77, R77, UR14 ;  /* 0x0000000e4d4d7c20 */ /* 0x000fe20008400000 */
[----:B------:R-:W-:Y:S01]  /*16e80*/  ISETP.GT.AND P4, PT, R0, 0xc8, P4 ;  /* 0x000000c80000780c */ /* 0x000fe20002784270 */
[----:B------:R-:W-:-:S03]  /*16e90*/  FMUL R78, R78, UR14 ;  /* 0x0000000e4e4e7c20 */ /* 0x000fc60008400000 */
[----:B------:R-:W-:-:S05]  /*16ea0*/  F2FP.BF16.F32.PACK_AB R77, RZ, R77 ;  /* 0x0000004dff4d723e */ /* 0x000fca00000010ff */
[----:B-1----:R-:W-:Y:S02]  /*16eb0*/  @P5 IMAD.MOV.U32 R2, RZ, RZ, R4 ;  /* 0x000000ffff025224 */ /* 0x002fe400078e0004 */
[----:B------:R-:W-:Y:S01]  /*16ec0*/  @P5 IMAD.MOV.U32 R3, RZ, RZ, R5 ;  /* 0x000000ffff035224 */ /* 0x000fe200078e0005 */
[----:B------:R-:W-:Y:S01]  /*16ed0*/  F2FP.BF16.F32.PACK_AB R78, RZ, R78 ;  /* 0x0000004eff4e723e */ /* 0x000fe200000010ff */
[----:B------:R-:W-:-:S03]  /*16ee0*/  FMUL R79, R79, UR14 ;  /* 0x0000000e4f4f7c20 */ /* 0x000fc60008400000 */
[----:B------:R1:W-:Y:S01]  /*16ef0*/  @P5 STG.E.U16 desc[UR12][R2.64+0xd2], R77 ;  /* 0x0000d24d02005986 */ /* 0x0003e2000c10150c */
[----:B------:R-:W-:Y:S02]  /*16f00*/  ISETP.GT.AND P5, PT, R0, 0xc0, P2 ;  /* 0x000000c00000780c */ /* 0x000fe400017a4270 */
[----:B------:R-:W-:Y:S01]  /*16f10*/  F2FP.BF16.F32.PACK_AB R79, RZ, R79 ;  /* 0x0000004fff4f723e */ /* 0x000fe200000010ff */
[----:B-1----:R-:W-:Y:S02]  /*16f20*/  @P6 IMAD.MOV.U32 R2, RZ, RZ, R14 ;  /* 0x000000ffff026224 */ /* 0x002fe400078e000e */
[----:B------:R-:W-:-:S05]  /*16f30*/  @P6 IMAD.MOV.U32 R3, RZ, RZ, R15 ;  /* 0x000000ffff036224 */ /* 0x000fca00078e000f */
[----:B------:R1:W-:Y:S01]  /*16f40*/  @P6 STG.E.U16 desc[UR12][R2.64+0xd0], R78 ;  /* 0x0000d04e02006986 */ /* 0x0003e2000c10150c */
[----:B------:R-:W-:Y:S01]  /*16f50*/  FMUL R80, R80, UR14 ;  /* 0x0000000e50507c20 */ /* 0x000fe20008400000 */
[----:B-1----:R-:W-:Y:S02]  /*16f60*/  @P4 IMAD.MOV.U32 R2, RZ, RZ, R14 ;  /* 0x000000ffff024224 */ /* 0x002fe400078e000e */
[----:B------:R-:W-:-:S05]  /*16f70*/  @P4 IMAD.MOV.U32 R3, RZ, RZ, R15 ;  /* 0x000000ffff034224 */ /* 0x000fca00078e000f */
[----:B------:R1:W-:Y:S01]  /*16f80*/  @P4 STG.E.U16 desc[UR12][R2.64+0xd2], R79 ;  /* 0x0000d24f02004986 */ /* 0x0003e2000c10150c */
[C---:B------:R-:W-:Y:S02]  /*16f90*/  ISETP.GT.AND P4, PT, R0.reuse, 0xc0, P3 ;  /* 0x000000c00000780c */ /* 0x040fe40001f84270 */
[C---:B------:R-:W-:Y:S01]  /*16fa0*/  ISETP.GT.AND P2, PT, R0.reuse, 0xc8, P2 ;  /* 0x000000c80000780c */ /* 0x040fe20001744270 */
[----:B------:R-:W-:Y:S01]  /*16fb0*/  FMUL R81, R81, UR14 ;  /* 0x0000000e51517c20 */ /* 0x000fe20008400000 */
[----:B------:R-:W-:Y:S02]  /*16fc0*/  F2FP.BF16.F32.PACK_AB R80, RZ, R80 ;  /* 0x00000050ff50723e */ /* 0x000fe400000010ff */
[----:B------:R-:W-:Y:S01]  /*16fd0*/  ISETP.GT.AND P3, PT, R0, 0xc8, P3 ;  /* 0x000000c80000780c */ /* 0x000fe20001f64270 */
[----:B-1----:R-:W-:Y:S02]  /*16fe0*/  @P5 IMAD.MOV.U32 R2, RZ, RZ, R4 ;  /* 0x000000ffff025224 */ /* 0x002fe400078e0004 */
[----:B------:R-:W-:Y:S01]  /*16ff0*/  @P5 IMAD.MOV.U32 R3, RZ, RZ, R5 ;  /* 0x000000ffff035224 */ /* 0x000fe200078e0005 */
[----:B------:R-:W-:Y:S01]  /*17000*/  F2FP.BF16.F32.PACK_AB R81, RZ, R81 ;  /* 0x00000051ff51723e */ /* 0x000fe200000010ff */
[----:B------:R-:W-:-:S03]  /*17010*/  FMUL R82, R82, UR14 ;  /* 0x0000000e52527c20 */ /* 0x000fc60008400000 */
[----:B------:R1:W-:Y:S01]  /*17020*/  @P5 STG.E.U16 desc[UR12][R2.64+0xe0], R80 ;  /* 0x0000e05002005986 */ /* 0x0003e2000c10150c */
[C---:B------:R-:W-:Y:S02]  /*17030*/  ISETP.GT.AND P6, PT, R0.reuse, 0xc0, P0 ;  /* 0x000000c00000780c */ /* 0x040fe400007c4270 */
[C---:B------:R-:W-:Y:S02]  /*17040*/  ISETP.GT.AND P5, PT, R0.reuse, 0xc0, P1 ;  /* 0x000000c00000780c */ /* 0x040fe40000fa4270 */
[----:B------:R-:W-:Y:S01]  /*17050*/  ISETP.GT.AND P0, PT, R0, 0xc8, P0 ;  /* 0x000000c80000780c */ /* 0x000fe20000704270 */
[----:B-1----:R-:W-:Y:S02]  /*17060*/  @P4 IMAD.MOV.U32 R2, RZ, RZ, R4 ;  /* 0x000000ffff024224 */ /* 0x002fe400078e0004 */
[----:B------:R-:W-:Y:S01]  /*17070*/  @P4 IMAD.MOV.U32 R3, RZ, RZ, R5 ;  /* 0x000000ffff034224 */ /* 0x000fe200078e0005 */
[----:B------:R-:W-:Y:S01]  /*17080*/  F2FP.BF16.F32.PACK_AB R82, RZ, R82 ;  /* 0x00000052ff52723e */ /* 0x000fe200000010ff */
[----:B------:R-:W-:-:S03]  /*17090*/  FMUL R83, R83, UR14 ;  /* 0x0000000e53537c20 */ /* 0x000fc60008400000 */
[----:B------:R1:W-:Y:S01]  /*170a0*/  @P4 STG.E.U16 desc[UR12][R2.64+0xe2], R81 ;  /* 0x0000e25102004986 */ /* 0x0003e2000c10150c */
[----:B------:R-:W-:Y:S01]  /*170b0*/  FMUL R84, R84, UR14 ;  /* 0x0000000e54547c20 */ /* 0x000fe20008400000 */
[----:B------:R-:W-:Y:S01]  /*170c0*/  ISETP.GT.AND P1, PT, R0, 0xc8, P1 ;  /* 0x000000c80000780c */ /* 0x000fe20000f24270 */
[----:B------:R-:W-:Y:S01]  /*170d0*/  FMUL R85, R85, UR14 ;  /* 0x0000000e55557c20 */ /* 0x000fe20008400000 */
[----:B------:R-:W-:Y:S01]  /*170e0*/  F2FP.BF16.F32.PACK_AB R83, RZ, R83 ;  /* 0x00000053ff53723e */ /* 0x000fe200000010ff */
[----:B------:R-:W-:Y:S01]  /*170f0*/  FMUL R86, R86, UR14 ;  /* 0x0000000e56567c20 */ /* 0x000fe20008400000 */
[----:B-1----:R-:W-:Y:S02]  /*17100*/  @P2 IMAD.MOV.U32 R2, RZ, RZ, R14 ;  /* 0x000000ffff022224 */ /* 0x002fe400078e000e */
[----:B------:R-:W-:-:S05]  /*17110*/  @P2 IMAD.MOV.U32 R3, RZ, RZ, R15 ;  /* 0x000000ffff032224 */ /* 0x000fca00078e000f */
[----:B------:R1:W-:Y:S01]  /*17120*/  @P2 STG.E.U16 desc[UR12][R2.64+0xe0], R82 ;  /* 0x0000e05202002986 */ /* 0x0003e2000c10150c */
[----:B------:R-:W-:Y:S01]  /*17130*/  F2FP.BF16.F32.PACK_AB R84, RZ, R84 ;  /* 0x00000054ff54723e */ /* 0x000fe200000010ff */
[----:B------:R-:W-:Y:S01]  /*17140*/  @P5 IMAD.MOV.U32 R6, RZ, RZ, R4 ;  /* 0x000000ffff065224 */ /* 0x000fe200078e0004 */
[----:B------:R-:W-:Y:S01]  /*17150*/  F2FP.BF16.F32.PACK_AB R85, RZ, R85 ;  /* 0x00000055ff55723e */ /* 0x000fe200000010ff */
[----:B------:R-:W-:Y:S01]  /*17160*/  @P5 IMAD.MOV.U32 R7, RZ, RZ, R5 ;  /* 0x000000ffff075224 */ /* 0x000fe200078e0005 */
[----:B------:R-:W-:Y:S01]  /*17170*/  F2FP.BF16.F32.PACK_AB R86, RZ, R86 ;  /* 0x00000056ff56723e */ /* 0x000fe200000010ff */
[----:B-1----:R-:W-:Y:S02]  /*17180*/  @P3 IMAD.MOV.U32 R2, RZ, RZ, R14 ;  /* 0x000000ffff023224 */ /* 0x002fe400078e000e */
[----:B------:R-:W-:-:S05]  /*17190*/  @P3 IMAD.MOV.U32 R3, RZ, RZ, R15 ;  /* 0x000000ffff033224 */ /* 0x000fca00078e000f */
[----:B------:R1:W-:Y:S04]  /*171a0*/  @P3 STG.E.U16 desc[UR12][R2.64+0xe2], R83 ;  /* 0x0000e25302003986 */ /* 0x0003e8000c10150c */
[----:B------:R2:W-:Y:S04]  /*171b0*/  @P6 STG.E.U16 desc[UR12][R4.64+0xf0], R84 ;  /* 0x0000f05404006986 */ /* 0x0005e8000c10150c */
[----:B------:R2:W-:Y:S01]  /*171c0*/  @P5 STG.E.U16 desc[UR12][R6.64+0xf2], R85 ;  /* 0x0000f25506005986 */ /* 0x0005e2000c10150c */
[----:B-1----:R-:W-:Y:S02]  /*171d0*/  @P0 IMAD.MOV.U32 R2, RZ, RZ, R14 ;  /* 0x000000ffff020224 */ /* 0x002fe400078e000e */
[----:B------:R-:W-:-:S02]  /*171e0*/  @P0 IMAD.MOV.U32 R3, RZ, RZ, R15 ;  /* 0x000000ffff030224 */ /* 0x000fc400078e000f */
[----:B------:R-:W-:-:S03]  /*171f0*/  FMUL R87, R87, UR14 ;  /* 0x0000000e57577c20 */ /* 0x000fc60008400000 */
[----:B------:R2:W-:Y:S01]  /*17200*/  @P0 STG.E.U16 desc[UR12][R2.64+0xf0], R86 ;  /* 0x0000f05602000986 */ /* 0x0005e2000c10150c */
[----:B------:R-:W-:Y:S05]  /*17210*/  @!P1 EXIT ;  /* 0x000000000000994d */ /* 0x000fea0003800000 */
[----:B------:R-:W-:-:S05]  /*17220*/  F2FP.BF16.F32.PACK_AB R87, RZ, R87 ;  /* 0x00000057ff57723e */ /* 0x000fca00000010ff */
[----:B------:R-:W-:Y:S01]  /*17230*/  STG.E.U16 desc[UR12][R14.64+0xf2], R87 ;  /* 0x0000f2570e007986 */ /* 0x000fe2000c10150c */
[----:B------:R-:W-:Y:S05]  /*17240*/  EXIT ;  /* 0x000000000000794d */ /* 0x000fea0003800000 */
.L_x_14:
[----:B------:R-:W-:-:S13]  /*17250*/  ISETP.NE.AND P0, PT, RZ, UR6, PT ;  /* 0x00000006ff007c0c */ /* 0x000fda000bf05270 */
[----:B------:R-:W-:Y:S05]  /*17260*/  @P0 EXIT ;  /* 0x000000000000094d */ /* 0x000fea0003800000 */
[----:B------:R-:W-:-:S13]  /*17270*/  ELECT P0, URZ, PT ;  /* 0x00000000003f782f */ /* 0x000fda0003800000 */
[----:B------:R-:W-:Y:S05]  /*17280*/  @!P0 BRA `(.L_x_531) ;  /* 0x0000000800988947 */ /* 0x000fea0003800000 */
[----:B------:R-:W-:-:S06]  /*17290*/  UISETP.GE.AND UP0, UPT, UR52, 0x1, UPT ;  /* 0x000000013400788c */ /* 0x000fcc000bf06270 */
[----:B------:R-:W-:-:S13]  /*172a0*/  PLOP3.LUT P0, PT, PT, PT, UP0, 0x80, 0x0 ;  /* 0x000000000000781c */ /* 0x000fda0003f0f008 */
[----:B------:R-:W-:Y:S05]  /*172b0*/  @!P0 BRA `(.L_x_531) ;  /* 0x00000008008c8947 */ /* 0x000fea0003800000 */
[----:B------:R-:W0:Y:S01]  /*172c0*/  S2R R12, SR_CgaCtaId ;  /* 0x00000000000c7919 */ /* 0x000e220000008800 */
[----:B------:R-:W1:Y:S01]  /*172d0*/  LDC.64 R2, c[0x0][0x4f8] ;  /* 0x00013e00ff027b82 */ /* 0x000e620000000a00 */
[----:B------:R-:W-:Y:S01]  /*172e0*/  ULDC.64 UR4, c[0x0][0x4c0] ;  /* 0x0001300000047ab9 */ /* 0x000fe20000000a00 */
[----:B------:R-:W-:Y:S01]  /*172f0*/  ULDC UR6, c[0x0][0x4c8] ;  /* 0x0001320000067ab9 */ /* 0x000fe20000000800 */
[----:B------:R-:W-:Y:S01]  /*17300*/  IMAD.U32 R6, RZ, RZ, UR5 ;  /* 0x00000005ff067e24 */ /* 0x000fe2000f8e00ff */
[----:B------:R-:W-:Y:S01]  /*17310*/  LOP3.LUT P0, RZ, R9, 0x1f, RZ, 0xc0, !PT ;  /* 0x0000001f09ff7812 */ /* 0x000fe2000780c0ff */
[----:B------:R-:W-:Y:S01]  /*17320*/  IMAD.U32 R11, RZ, RZ, UR6 ;  /* 0x00000006ff0b7e24 */ /* 0x000fe2000f8e00ff */
[C---:B------:R-:W-:Y:S01]  /*17330*/  ISETP.NE.AND P2, PT, R7.reuse, RZ, PT ;  /* 0x000000ff0700720c */ /* 0x040fe20003f45270 */
[----:B------:R-:W-:Y:S01]  /*17340*/  IMAD.U32 R13, RZ, RZ, UR44 ;  /* 0x0000002cff0d7e24 */ /* 0x000fe2000f8e00ff */
[----:B------:R-:W2:Y:S01]  /*17350*/  LDC R0, c[0x0][0x500] ;  /* 0x00014000ff007b82 */ /* 0x000ea20000000800 */
[----:B------:R-:W-:Y:S01]  /*17360*/  IMAD.U32 R5, RZ, RZ, UR4 ;  /* 0x00000004ff057e24 */ /* 0x000fe2000f8e00ff */
[----:B------:R-:W-:Y:S01]  /*17370*/  ISETP.NE.OR P0, PT, R7, RZ, !P0 ;  /* 0x000000ff0700720c */ /* 0x000fe20004705670 */
[----:B------:R-:W-:-:S02]  /*17380*/  IMAD.SHL.U32 R13, R13, 0x80, RZ ;  /* 0x000000800d0d7824 */ /* 0x000fc400078e00ff */
[----:B------:R-:W-:Y:S02]  /*17390*/  IMAD.MOV.U32 R18, RZ, RZ, RZ ;  /* 0x000000ffff127224 */ /* 0x000fe400078e00ff */
[----:B------:R-:W-:Y:S02]  /*173a0*/  VIADD R19, R13, 0x40 ;  /* 0x000000400d137836 */ /* 0x000fe40000000000 */
[----:B-1----:R-:W-:Y:S02]  /*173b0*/  IMAD R9, R6, UR46, R3 ;  /* 0x0000002e06097c24 */ /* 0x002fe4000f8e0203 */
[----:B------:R-:W-:Y:S02]  /*173c0*/  IMAD.U32 R3, RZ, RZ, UR15 ;  /* 0x0000000fff037e24 */ /* 0x000fe4000f8e00ff */
[----:B------:R-:W-:Y:S02]  /*173d0*/  IMAD R8, R5, UR45, R2 ;  /* 0x0000002d05087c24 */ /* 0x000fe4000f8e0202 */
[----:B------:R-:W-:Y:S01]  /*173e0*/  IMAD.MOV.U32 R5, RZ, RZ, RZ ;  /* 0x000000ffff057224 */ /* 0x000fe200078e00ff */
[----:B------:R-:W-:Y:S01]  /*173f0*/  LOP3.LUT R3, R3, 0x2, RZ, 0xfc, !PT ;  /* 0x0000000203037812 */ /* 0x000fe200078efcff */
[----:B--2---:R-:W-:-:S02]  /*17400*/  IMAD R10, R11, UR23, R0 ;  /* 0x000000170b0a7c24 */ /* 0x004fc4000f8e0200 */
[----:B0-----:R-:W-:Y:S02]  /*17410*/  IMAD.SHL.U32 R0, R12, 0x400, RZ ;  /* 0x000004000c007824 */ /* 0x001fe400078e00ff */
[----:B------:R-:W-:Y:S02]  /*17420*/  IMAD.SHL.U32 R11, R4, 0x100, RZ ;  /* 0x00000100040b7824 */ /* 0x000fe400078e00ff */
[----:B------:R-:W-:Y:S01]  /*17430*/  IMAD.MOV.U32 R4, RZ, RZ, 0x1 ;  /* 0x00000001ff047424 */ /* 0x000fe200078e00ff */
[----:B------:R-:W-:Y:S01]  /*17440*/  LOP3.LUT R0, R0, 0x400, RZ, 0xc0, !PT ;  /* 0x0000040000007812 */ /* 0x000fe200078ec0ff */
[----:B------:R-:W-:Y:S02]  /*17450*/  IMAD.U32 R6, RZ, RZ, UR47 ;  /* 0x0000002fff067e24 */ /* 0x000fe4000f8e00ff */
[----:B------:R-:W-:Y:S02]  /*17460*/  IMAD.SHL.U32 R2, R12, 0x10, RZ ;  /* 0x000000100c027824 */ /* 0x000fe400078e00ff */
[----:B------:R-:W-:-:S02]  /*17470*/  VIADD R15, R11, 0x40 ;  /* 0x000000400b0f7836 */ /* 0x000fc40000000000 */
[C---:B------:R-:W-:Y:S02]  /*17480*/  VIADD R16, R11.reuse, 0x80 ;  /* 0x000000800b107836 */ /* 0x040fe40000000000 */
[----:B------:R-:W-:-:S07]  /*17490*/  VIADD R17, R11, 0xc0 ;  /* 0x000000c00b117836 */ /* 0x000fce0000000000 */
.L_x_535:
[----:B------:R-:W0:Y:S01]  /*174a0*/  S2R R12, SR_CgaCtaId ;  /* 0x00000000000c7919 */ /* 0x000e220000008800 */
[----:B------:R-:W-:-:S04]  /*174b0*/  MOV R7, 0x400 ;  /* 0x0000040000077802 */ /* 0x000fc80000000f00 */
[----:B0-----:R-:W-:Y:S02]  /*174c0*/  LEA R14, R12, R7, 0x18 ;  /* 0x000000070c0e7211 */ /* 0x001fe400078ec0ff */
[----:B------:R-:W-:-:S03]  /*174d0*/  SHF.L.U32 R7, R4, 0x1f, RZ ;  /* 0x0000001f04077819 */ /* 0x000fc600000006ff */
[----:B------:R-:W-:-:S07]  /*174e0*/  IMAD R12, R5, 0x8, R14 ;  /* 0x00000008050c7824 */ /* 0x000fce00078e020e */
.L_x_532:
[----:B0-----:R0:W1:Y:S02]  /*174f0*/  SYNCS.PHASECHK.TRANS64.TRYWAIT P1, [R12+URZ+0x36048], R7 ;  /* 0x036048070c0075a7 */ /* 0x001064000802017f */
[----:B-1----:R-:W-:Y:S05]  /*17500*/  @!P1 NANOSLEEP.SYNCS 0x989680 ;  /* 0x009896800000995d */ /* 0x002fea0003900000 */
[----:B------:R-:W1:Y:S02]  /*17510*/  @!P1 SYNCS.PHASECHK.TRANS64 P1, [R12+URZ+0x36048], R7 ;  /* 0x036048070c0095a7 */ /* 0x000e64000802007f */
[----:B-1----:R-:W-:Y:S05]  /*17520*/  @!P1 BRA `(.L_x_532) ;  /* 0xfffffffc00f09947 */ /* 0x002fea000383ffff */
[----:B0-----:R-:W0:Y:S02]  /*17530*/  @!P2 LDC R7, c[0x0][0x580] ;  /* 0x00016000ff07ab82 */ /* 0x001e240000000800 */
[----:B0-----:R0:W-:Y:S02]  /*17540*/  @!P2 SYNCS.ARRIVE.TRANS64 RZ, [R12+URZ+0x36000], R7 ;  /* 0x036000070cffa9a7 */ /* 0x0011e4000800003f */
[----:B0-----:R-:W-:-:S04]  /*17550*/  PRMT R7, R3, 0x9910, RZ ;  /* 0x0000991003077816 */ /* 0x001fc800000000ff */
[----:B------:R-:W-:-:S13]  /*17560*/  ISETP.NE.AND P1, PT, R7, 0x2, PT ;  /* 0x000000020700780c */ /* 0x000fda0003f25270 */
[----:B------:R-:W-:Y:S05]  /*17570*/  @P1 BRA `(.L_x_533) ;  /* 0x0000000000041947 */ /* 0x000fea0003800000 */
[----:B------:R-:W-:Y:S01]  /*17580*/  BPT.TRAP 0x1 ;  /* 0x000000040000795c */ /* 0x000fe20000300000 */
.L_x_533:
[----:B------:R-:W-:Y:S05]  /*17590*/  @P0 BRA `(.L_x_534) ;  /* 0x0000000000040947 */ /* 0x000fea0003800000 */
[----:B------:R-:W-:Y:S01]  /*175a0*/  BPT.TRAP 0x1 ;  /* 0x000000040000795c */ /* 0x000fe20000300000 */
.L_x_534:
[----:B------:R-:W-:Y:S01]  /*175b0*/  R2UR UR35, R18 ;  /* 0x00000000122372ca */ /* 0x000fe200000e0000 */
[----:B------:R-:W-:Y:S01]  /*175c0*/  ULDC UR11, c[0x0][0x490] ;  /* 0x00012400000b7ab9 */ /* 0x000fe20000000800 */
[----:B------:R-:W-:Y:S01]  /*175d0*/  R2UR UR8, R2 ;  /* 0x00000000020872ca */ /* 0x000fe200000e0000 */
[----:B------:R-:W-:Y:S01]  /*175e0*/  UISETP.NE.AND UP0, UPT, UR11, 0x1, UPT ;  /* 0x000000010b00788c */ /* 0x000fe2000bf05270 */
[----:B------:R-:W-:Y:S01]  /*175f0*/  IMAD R7, R5, 0x1000, R0 ;  /* 0x0000100005077824 */ /* 0x000fe200078e0200 */
[----:B------:R-:W-:Y:S01]  /*17600*/  ULDC UR6, c[0x0][0x49c] ;  /* 0x0001270000067ab9 */ /* 0x000fe20000000800 */
[----:B------:R-:W-:Y:S01]  /*17610*/  R2UR UR33, R12 ;  /* 0x000000000c2172ca */ /* 0x000fe200000e0000 */
[----:B------:R-:W-:Y:S01]  /*17620*/  UISETP.NE.AND UP1, UPT, UR6, 0x1, UPT ;  /* 0x000000010600788c */ /* 0x000fe2000bf25270 */
[----:B------:R-:W-:Y:S01]  /*17630*/  IMAD R7, R7, 0x2, R14 ;  /* 0x0000000207077824 */ /* 0x000fe200078e020e */
[----:B------:R-:W-:Y:S01]  /*17640*/  R2UR UR32, R5 ;  /* 0x00000000052072ca */ /* 0x000fe200000e0000 */
[----:B------:R-:W-:Y:S01]  /*17650*/  IMAD.MOV.U32 R12, RZ, RZ, 0x3 ;  /* 0x00000003ff0c7424 */ /* 0x000fe200078e00ff */
[----:B------:R-:W-:Y:S01]  /*17660*/  ULDC.64 UR42, c[0x0][0x4d0] ;  /* 0x00013400002a7ab9 */ /* 0x000fe20000000a00 */
[----:B------:R-:W-:Y:S01]  /*17670*/  ULDC.64 UR40, c[0x0][0x4f0] ;  /* 0x00013c0000287ab9 */ /* 0x000fe20000000a00 */
[----:B------:R-:W-:Y:S01]  /*17680*/  USHF.L.U32 UR35, UR35, 0x5, URZ ;  /* 0x0000000523237899 */ /* 0x000fe2000800063f */
[----:B------:R-:W-:Y:S01]  /*17690*/  R2UR UR34, R11 ;  /* 0x000000000b2272ca */ /* 0x000fe200000e0000 */
[----:B------:R-:W-:Y:S01]  /*176a0*/  @UP0 ULDC UR12, c[0x0][0x494] ;  /* 0x00012500000c0ab9 */ /* 0x000fe20000000800 */
[----:B------:R-:W-:Y:S01]  /*176b0*/  @UP0 ULDC UR4, c[0x0][0x494] ;  /* 0x0001250000040ab9 */ /* 0x000fe20000000800 */
[----:B------:R-:W-:Y:S01]  /*176c0*/  ULOP3.LUT UR8, UR35, 0x10, UR8, 0xf8, !UPT ;  /* 0x0000001023087892 */ /* 0x000fe2000f8ef808 */
[C---:B------:R-:W-:Y:S01]  /*176d0*/  ISETP.GT.AND P3, PT, R6.reuse, 0x1, PT ;  /* 0x000000010600780c */ /* 0x040fe20003f64270 */
[----:B------:R-:W-:Y:S01]  /*176e0*/  @UP0 ULDC UR9, c[0x0][0x498] ;  /* 0x0001260000090ab9 */ /* 0x000fe20000000800 */
[----:B------:R-:W-:Y:S01]  /*176f0*/  @UP0 ULDC UR7, c[0x0][0x498] ;  /* 0x0001260000070ab9 */ /* 0x000fe20000000800 */
[----:B------:R-:W-:Y:S01]  /*17700*/  UIMAD.WIDE.U32 UR12, UR8, UR12, URZ ;  /* 0x0000000c080c72a5 */ /* 0x000fe2000f8e003f */
[----:B------:R-:W-:Y:S01]  /*17710*/  VIADD R5, R5, 0x1 ;  /* 0x0000000105057836 */ /* 0x000fe20000000000 */
[----:B------:R-:W-:Y:S01]  /*17720*/  UIMAD.WIDE.U32 UR4, UR8, UR4, URZ ;  /* 0x00000004080472a5 */ /* 0x000fe2000f8e003f */
[----:B------:R-:W-:Y:S01]  /*17730*/  VIADD R6, R6, 0xffffffff ;  /* 0xffffffff06067836 */ /* 0x000fe20000000000 */
[----:B------:R-:W-:Y:S01]  /*17740*/  UMOV UR18, UR8 ;  /* 0x0000000800127c82 */ /* 0x000fe20008000000 */
[----:B------:R-:W-:Y:S01]  /*17750*/  @UP0 USHF.R.U32.HI UR18, URZ, UR9, UR13 ;  /* 0x000000093f120299 */ /* 0x000fe2000801160d */
[C---:B------:R-:W-:Y:S01]  /*17760*/  ISETP.NE.AND P1, PT, R5.reuse, 0x9, PT ;  /* 0x000000090500780c */ /* 0x040fe20003f25270 */
[----:B------:R-:W-:Y:S01]  /*17770*/  UMOV UR10, UR8 ;  /* 0x00000008000a7c82 */ /* 0x000fe20008000000 */
[----:B------:R-:W-:Y:S01]  /*17780*/  @UP1 ULDC.64 UR24, c[0x0][0x4a0] ;  /* 0x0001280000181ab9 */ /* 0x000fe20000000a00 */
[----:B------:R-:W-:Y:S01]  /*17790*/  @UP0 USHF.R.U32.HI UR10, URZ, UR7, UR5 ;  /* 0x000000073f0a0299 */ /* 0x000fe20008011605 */
[----:B------:R-:W-:Y:S01]  /*177a0*/  R2UR UR4, R14 ;  /* 0x000000000e0472ca */ /* 0x000fe200000e0000 */
[----:B------:R-:W-:Y:S01]  /*177b0*/  UIMAD.WIDE.U32 UR16, UR18, UR24, URZ ;  /* 0x00000018121072a5 */ /* 0x000fe2000f8e003f */
[----:B------:R-:W-:Y:S01]  /*177c0*/  VIADD R18, R18, 0x1 ;  /* 0x0000000112127836 */ /* 0x000fe20000000000 */
[----:B------:R-:W-:Y:S01]  /*177d0*/  @UP1 ULDC.64 UR20, c[0x0][0x4a0] ;  /* 0x0001280000141ab9 */ /* 0x000fe20000000a00 */
[----:B------:R-:W-:Y:S01]  /*177e0*/  UMOV UR9, UR18 ;  /* 0x0000001200097c82 */ /* 0x000fe20008000000 */
[----:B------:R-:W-:Y:S01]  /*177f0*/  UIMAD.WIDE.U32 UR12, UR10, UR20, URZ ;  /* 0x000000140a0c72a5 */ /* 0x000fe2000f8e003f */
[----:B------:R-:W-:Y:S01]  /*17800*/  SEL R5, R5, RZ, P1 ;  /* 0x000000ff05057207 */ /* 0x000fe20000800000 */
[----:B------:R-:W-:Y:S01]  /*17810*/  UMOV UR5, UR10 ;  /* 0x0000000a00057c82 */ /* 0x000fe20008000000 */
[----:B------:R-:W-:-:S02]  /*17820*/  @UP1 USHF.R.U32.HI UR9, URZ, UR25, UR17 ;  /* 0x000000193f091299 */ /* 0x000fc40008011611 */
[----:B------:R-:W-:Y:S01]  /*17830*/  @UP1 USHF.R.U32.HI UR5, URZ, UR21, UR13 ;  /* 0x000000153f051299 */ /* 0x000fe2000801160d */
[----:B------:R-:W-:Y:S01]  /*17840*/  R2UR UR21, R7 ;  /* 0x00000000071572ca */ /* 0x000fe200000e0000 */
[----:B------:R-:W-:Y:S01]  /*17850*/  ULDC UR17, c[0x0][0x4a8] ;  /* 0x00012a0000117ab9 */ /* 0x000fe20000000800 */
[----:B------:R-:W-:Y:S01]  /*17860*/  IMAD.U32 R7, R9, 0x20, R8 ;  /* 0x0000002009077824 */ /* 0x000fe200078e0008 */
[----:B------:R-:W-:Y:S02]  /*17870*/  UISETP.NE.AND UP0, UPT, UR17, 0x1, UPT ;  /* 0x000000011100788c */ /* 0x000fe4000bf05270 */
[----:B------:R-:W-:Y:S01]  /*17880*/  UIADD3 UR19, -UR10, URZ, URZ ;  /* 0x0000003f0a137290 */ /* 0x000fe2000fffe13f */
[----:B------:R-:W-:Y:S01]  /*17890*/  IMAD.U32 R7, R10, 0x400, R7 ;  /* 0x000004000a077824 */ /* 0x000fe200078e0007 */
[----:B------:R-:W-:Y:S02]  /*178a0*/  UIADD3 UR14, -UR18, URZ, URZ ;  /* 0x0000003f120e7290 */ /* 0x000fe4000fffe13f */
[----:B------:R-:W-:-:S02]  /*178b0*/  UIMAD UR19, UR11, UR19, UR8 ;  /* 0x000000130b1372a4 */ /* 0x000fc4000f8e0208 */
[----:B------:R-:W-:Y:S01]  /*178c0*/  UIMAD UR11, UR11, UR14, UR8 ;  /* 0x0000000e0b0b72a4 */ /* 0x000fe2000f8e0208 */
[----:B------:R-:W-:Y:S01]  /*178d0*/  R2UR UR50, R7 ;  /* 0x00000000073272ca */ /* 0x000fe200000e0000 */
[----:B------:R-:W-:Y:S01]  /*178e0*/  ULDC UR12, c[0x0][0x4cc] ;  /* 0x00013300000c7ab9 */ /* 0x000fe20000000800 */
[----:B------:R-:W-:Y:S01]  /*178f0*/  ULDC UR13, c[0x0][0x4ec] ;  /* 0x00013b00000d7ab9 */ /* 0x000fe20000000800 */
[----:B------:R-:W-:Y:S01]  /*17900*/  @UP0 ULDC UR20, c[0x0][0x4ac] ;  /* 0x00012b0000140ab9 */ /* 0x000fe20000000800 */
[----:B------:R-:W-:Y:S01]  /*17910*/  @UP0 ULDC UR22, c[0x0][0x4ac] ;  /* 0x00012b0000160ab9 */ /* 0x000fe20000000800 */
[----:B------:R-:W-:Y:S01]  /*17920*/  UIADD3 UR16, UR21, 0x24000, URZ ;  /* 0x0002400015107890 */ /* 0x000fe2000fffe03f */
[----:B------:R-:W-:Y:S01]  /*17930*/  PRMT R7, R12, 0x7610, R7 ;  /* 0x000076100c077816 */ /* 0x000fe20000000007 */
[----:B------:R-:W-:Y:S02]  /*17940*/  UIADD3 UR8, UR21, 0x25000, URZ ;  /* 0x0002500015087890 */ /* 0x000fe4000fffe03f */
[----:B------:R-:W-:Y:S01]  /*17950*/  UIADD3 UR30, -UR5, URZ, URZ ;  /* 0x0000003f051e7290 */ /* 0x000fe2000fffe13f */
[----:B------:R-:W-:Y:S01]  /*17960*/  R2UR UR51, R7 ;  /* 0x00000000073372ca */ /* 0x000fe200000e0000 */
[----:B------:R-:W-:Y:S01]  /*17970*/  UIMAD UR19, UR19, UR12, UR13 ;  /* 0x0000000c131372a4 */ /* 0x000fe2000f8e020d */
[----:B------:R-:W-:Y:S01]  /*17980*/  SEL R7, RZ, 0x1, P1 ;  /* 0x00000001ff077807 */ /* 0x000fe20000800000 */
[----:B------:R-:W-:-:S02]  /*17990*/  UIMAD UR11, UR11, UR12, UR13 ;  /* 0x0000000c0b0b72a4 */ /* 0x000fc4000f8e020d */
[----:B------:R-:W-:Y:S01]  /*179a0*/  UIMAD.WIDE.U32 UR20, UR5, UR20, URZ ;  /* 0x00000014051472a5 */ /* 0x000fe2000f8e003f */
[----:B------:R-:W-:Y:S01]  /*179b0*/  LOP3.LUT R4, R4, R7, RZ, 0x3c, !PT ;  /* 0x0000000704047212 */ /* 0x000fe200078e3cff */
[----:B------:R-:W-:Y:S02]  /*179c0*/  UIADD3 UR54, -UR9, URZ, URZ ;  /* 0x0000003f09367290 */ /* 0x000fe4000fffe13f */
[----:B------:R-:W-:Y:S01]  /*179d0*/  UIMAD.WIDE.U32 UR12, UR9, UR22, URZ ;  /* 0x00000016090c72a5 */ /* 0x000fe2000f8e003f */
[----:B------:R-:W-:Y:S01]  /*179e0*/  @UP0 ULDC UR53, c[0x0][0x4b0] ;  /* 0x00012c0000350ab9 */ /* 0x000fe20000000800 */
[----:B------:R-:W-:Y:S01]  /*179f0*/  @UP0 ULDC UR26, c[0x0][0x4b0] ;  /* 0x00012c00001a0ab9 */ /* 0x000fe20000000800 */
[----:B------:R-:W-:Y:S01]  /*17a00*/  UMOV UR22, UR5 ;  /* 0x0000000500167c82 */ /* 0x000fe20008000000 */
[----:B------:R-:W-:Y:S01]  /*17a10*/  UIMAD UR10, UR6, UR30, UR10 ;  /* 0x0000001e060a72a4 */ /* 0x000fe2000f8e020a */
[----:B------:R-:W-:Y:S01]  /*17a20*/  R2UR UR30, R15 ;  /* 0x000000000f1e72ca */ /* 0x000fe200000e0000 */
[----:B------:R-:W-:Y:S01]  /*17a30*/  UMOV UR14, UR9 ;  /* 0x00000009000e7c82 */ /* 0x000fe20008000000 */
[----:B------:R-:W-:Y:S01]  /*17a40*/  UIMAD UR6, UR6, UR54, UR18 ;  /* 0x00000036060672a4 */ /* 0x000fe2000f8e0212 */
[----:B------:R-:W-:Y:S01]  /*17a50*/  R2UR UR18, R13 ;  /* 0x000000000d1272ca */ /* 0x000fe200000e0000 */
[----:B------:R-:W-:-:S02]  /*17a60*/  @UP0 USHF.R.U32.HI UR22, URZ, UR53, UR21 ;  /* 0x000000353f160299 */ /* 0x000fc40008011615 */
[----:B------:R-:W-:Y:S01]  /*17a70*/  @UP0 USHF.R.U32.HI UR14, URZ, UR26, UR13 ;  /* 0x0000001a3f0e0299 */ /* 0x000fe2000801160d */
[----:B------:R-:W-:Y:S01]  /*17a80*/  R2UR UR26, R16 ;  /* 0x00000000101a72ca */ /* 0x000fe200000e0000 */
[----:B------:R-:W-:Y:S01]  /*17a90*/  ULDC.64 UR24, c[0x0][0x198] ;  /* 0x0000660000187ab9 */ /* 0x000fe20000000a00 */
[----:B------:R-:W-:Y:S02]  /*17aa0*/  UIADD3 UR21, -UR22, URZ, URZ ;  /* 0x0000003f16157290 */ /* 0x000fe4000fffe13f */
[----:B------:R-:W-:Y:S02]  /*17ab0*/  UIADD3 UR36, UP1, UR24, 0xf0, URZ ;  /* 0x000000f018247890 */ /* 0x000fe4000ff3e03f */
[----:B------:R-:W-:Y:S02]  /*17ac0*/  ULEA UR32, UR32, UR4, 0xe ;  /* 0x0000000420207291 */ /* 0x000fe4000f8e703f */
[----:B------:R-:W-:Y:S02]  /*17ad0*/  UIADD3 UR13, -UR14, URZ, URZ ;  /* 0x0000003f0e0d7290 */ /* 0x000fe4000fffe13f */
[----:B------:R-:W-:Y:S01]  /*17ae0*/  UIMAD UR12, UR6, UR42, UR40 ;  /* 0x0000002a060c72a4 */ /* 0x000fe2000f8e0228 */
[----:B------:R-:W-:Y:S01]  /*17af0*/  R2UR UR6, R17 ;  /* 0x00000000110672ca */ /* 0x000fe200000e0000 */
[----:B------:R-:W-:-:S02]  /*17b00*/  UIADD3 UR48, UP2, UR24, 0x1f0, URZ ;  /* 0x000001f018307890 */ /* 0x000fc4000ff5e03f */
[----:B------:R-:W-:Y:S02]  /*17b10*/  UIADD3 UR33, UR33, 0x36000, URZ ;  /* 0x0003600021217890 */ /* 0x000fe4000fffe03f */
[----:B------:R-:W-:Y:S02]  /*17b20*/  UIADD3.X UR37, URZ, UR25, URZ, UP1, !UPT ;  /* 0x000000193f257290 */ /* 0x000fe40008ffe43f */
[----:B------:R-:W-:Y:S01]  /*17b30*/  UIMAD UR20, UR10, UR42, UR40 ;  /* 0x0000002a0a1472a4 */ /* 0x000fe2000f8e0228 */
[----:B------:R-:W-:Y:S01]  /*17b40*/  R2UR UR10, R19 ;  /* 0x00000000130a72ca */ /* 0x000fe200000e0000 */
[----:B------:R-:W-:Y:S02]  /*17b50*/  UIMAD UR21, UR17, UR21, UR5 ;  /* 0x00000015111572a4 */ /* 0x000fe4000f8e0205 */
[----:B------:R-:W-:Y:S02]  /*17b60*/  UIADD3 UR28, UR32, 0x1000, URZ ;  /* 0x00001000201c7890 */ /* 0x000fe4000fffe03f */
[----:B------:R-:W-:-:S02]  /*17b70*/  UIMAD UR13, UR17, UR13, UR9 ;  /* 0x0000000d110d72a4 */ /* 0x000fc4000f8e0209 */
[----:B------:R-:W-:Y:S02]  /*17b80*/  UIADD3 UR24, UR32, 0x2000, URZ ;  /* 0x0000200020187890 */ /* 0x000fe4000fffe03f */
[----:B------:R-:W-:Y:S02]  /*17b90*/  UIADD3 UR4, UR32, 0x3000, URZ ;  /* 0x0000300020047890 */ /* 0x000fe4000fffe03f */
[----:B------:R-:W-:Y:S02]  /*17ba0*/  UIADD3.X UR49, URZ, UR25, URZ, UP2, !UPT ;  /* 0x000000193f317290 */ /* 0x000fe400097fe43f */
[----:B------:R-:W-:Y:S02]  /*17bb0*/  UIMAD UR21, UR21, UR43, UR41 ;  /* 0x0000002b151572a4 */ /* 0x000fe4000f8e0229 */
[----:B------:R-:W-:Y:S02]  /*17bc0*/  UPRMT UR50, UR50, 0x5410, UR51 ;  /* 0x0000541032327896 */ /* 0x000fe40008000033 */
[----:B------:R-:W-:Y:S01]  /*17bd0*/  UIMAD UR13, UR13, UR43, UR41 ;  /* 0x0000002b0d0d72a4 */ /* 0x000fe2000f8e0229 */
[----:B------:R-:W-:Y:S01]  /*17be0*/  UMOV UR38, 0x0 ;  /* 0x0000000000267882 */ /* 0x000fe20000000000 */
[----:B------:R-:W-:Y:S01]  /*17bf0*/  UMOV UR39, 0x10000000 ;  /* 0x1000000000277882 */ /* 0x000fe20000000000 */
[----:B------:R-:W-:Y:S01]  /*17c00*/  UMOV UR29, UR33 ;  /* 0x00000021001d7c82 */ /* 0x000fe20008000000 */
[----:B------:R-:W-:Y:S01]  /*17c10*/  UMOV UR31, UR35 ;  /* 0x00000023001f7c82 */ /* 0x000fe20008000000 */
[----:B------:R-:W-:Y:S01]  /*17c20*/  UMOV UR25, UR33 ;  /* 0x0000002100197c82 */ /* 0x000fe20008000000 */
[----:B------:R-:W-:Y:S01]  /*17c30*/  UMOV UR27, UR35 ;  /* 0x00000023001b7c82 */ /* 0x000fe20008000000 */
[----:B------:R0:W-:Y:S01]  /*17c40*/  UTMALDG.2D [UR32], [UR36], desc[UR38] ;  /* 0x00002620240075b4 */ /* 0x0001e20008009000 */
[----:B------:R-:W-:Y:S01]  /*17c50*/  UMOV UR7, UR35 ;  /* 0x0000002300077c82 */ /* 0x000fe20008000000 */
[----:B------:R-:W-:Y:S01]  /*17c60*/  UMOV UR5, UR33 ;  /* 0x0000002100057c82 */ /* 0x000fe20008000000 */
[----:B------:R-:W-:Y:S01]  /*17c70*/  UMOV UR17, UR33 ;  /* 0x0000002100117c82 */ /* 0x000fe20008000000 */
[----:B------:R-:W-:Y:S01]  /*17c80*/  UMOV UR9, UR33 ;  /* 0x0000002100097c82 */ /* 0x000fe20008000000 */
[----:B------:R0:W-:Y:S01]  /*17c90*/  UTMALDG.2D [UR28], [UR36], desc[UR38] ;  /* 0x0000261c240075b4 */ /* 0x0001e20008009000 */
[----:B------:R0:W-:Y:S01]  /*17ca0*/  UTMALDG.2D [UR24], [UR36], desc[UR38] ;  /* 0x00002618240075b4 */ /* 0x0001e20008009000 */
[----:B------:R0:W-:Y:S01]  /*17cb0*/  UTMALDG.2D [UR4], [UR36], desc[UR38] ;  /* 0x00002604240075b4 */ /* 0x0001e20008009000 */
[----:B------:R0:W-:Y:S01]  /*17cc0*/  UTMALDG.5D.IM2COL.MULTICAST [UR16], [UR48], UR50 ;  /* 0x00000010300073b4 */ /* 0x0001e20008060832 */
[----:B------:R0:W-:Y:S02]  /*17cd0*/  UTMALDG.5D.IM2COL.MULTICAST [UR8], [UR48], UR50 ;  /* 0x00000008300073b4 */ /* 0x0001e40008060832 */
[----:B0-----:R-:W-:Y:S05]  /*17ce0*/  @P3 BRA `(.L_x_535) ;  /* 0xfffffff400ec3947 */ /* 0x001fea000383ffff */
.L_x_531:
[----:B------:R-:W-:Y:S01]  /*17cf0*/  UISETP.GE.U32.AND UP1, UPT, UR47, 0x9, UPT ;  /* 0x000000092f00788c */ /* 0x000fe2000bf26070 */
[----:B------:R-:W-:-:S05]  /*17d00*/  IMAD.MOV.U32 R0, RZ, RZ, 0x1 ;  /* 0x00000001ff007424 */ /* 0x000fca00078e00ff */
[----:B------:R-:W-:-:S05]  /*17d10*/  PLOP3.LUT P0, PT, PT, PT, UP1, 0x80, 0x0 ;  /* 0x000000000000781c */ /* 0x000fca0003f0f018 */
[----:B------:R-:W-:-:S04]  /*17d20*/  @UP1 UIMAD.WIDE.U32 UR4, UR47, 0x38e38e39, URZ ;  /* 0x38e38e392f0418a5 */ /* 0x000fc8000f8e003f */
[----:B------:R-:W-:-:S04]  /*17d30*/  @UP1 USHF.R.U32.HI UR4, URZ, 0x1, UR5 ;  /* 0x000000013f041899 */ /* 0x000fc80008011605 */
[----:B------:R-:W-:-:S04]  /*17d40*/  @UP1 ULOP3.LUT UR4, UR4, 0x1, URZ, 0xc0, !UPT ;  /* 0x0000000104041892 */ /* 0x000fc8000f8ec03f */
[----:B------:R-:W-:-:S04]  /*17d50*/  @UP1 UISETP.NE.U32.AND UP0, UPT, UR4, 0x1, UPT ;  /* 0x000000010400188c */ /* 0x000fc8000bf05070 */
[----:B------:R-:W-:-:S04]  /*17d60*/  @UP1 UISETP.NE.U32.AND.EX UP0, UPT, URZ, URZ, UPT, UP0 ;  /* 0x0000003f3f00128c */ /* 0x000fc8000bf05100 */
[----:B------:R-:W-:-:S06]  /*17d70*/  @UP1 USEL UR4, URZ, 0x1, !UP0 ;  /* 0x000000013f041887 */ /* 0x000fcc000c000000 */
[----:B------:R-:W-:Y:S01]  /*17d80*/  @P0 IMAD.U32 R0, RZ, RZ, UR4 ;  /* 0x00000004ff000e24 */ /* 0x000fe2000f8e00ff */
[----:B------:R-:W-:Y:S05]  /*17d90*/  WARPSYNC.ALL ;  /* 0x0000000000007948 */ /* 0x000fea0003800000 */
[----:B------:R-:W-:-:S13]  /*17da0*/  ELECT P0, URZ, PT ;  /* 0x00000000003f782f */ /* 0x000fda0003800000 */
[----:B------:R-:W-:Y:S05]  /*17db0*/  @!P0 EXIT ;  /* 0x000000000000894d */ /* 0x000fea0003800000 */
[----:B------:R-:W-:-:S04]  /*17dc0*/  ULOP3.LUT UR15, UR15, 0x2, URZ, 0xfc, !UPT ;  /* 0x000000020f0f7892 */ /* 0x000fc8000f8efc3f */
[----:B------:R-:W-:-:S06]  /*17dd0*/  UISETP.NE.AND UP0, UPT, UR15, 0x3, UPT ;  /* 0x000000030f00788c */ /* 0x000fcc000bf05270 */
[----:B------:R-:W-:-:S13]  /*17de0*/  PLOP3.LUT P0, PT, PT, PT, UP0, 0x80, 0x0 ;  /* 0x000000000000781c */ /* 0x000fda0003f0f008 */
[----:B------:R-:W-:Y:S05]  /*17df0*/  @!P0 BRA `(.L_x_536) ;  /* 0x0000000000048947 */ /* 0x000fea0003800000 */
[----:B------:R-:W-:Y:S01]  /*17e00*/  BPT.TRAP 0x1 ;  /* 0x000000040000795c */ /* 0x000fe20000300000 */
.L_x_536:
[----:B------:R-:W0:Y:S01]  /*17e10*/  S2UR UR7, SR_CgaCtaId ;  /* 0x00000000000779c3 */ /* 0x000e220000008800 */
[----:B------:R-:W-:Y:S01]  /*17e20*/  UIMAD.WIDE.U32 UR4, UR47, 0x38e38e39, URZ ;  /* 0x38e38e392f0478a5 */ /* 0x000fe2000f8e003f */
[----:B------:R-:W-:Y:S01]  /*17e30*/  SHF.L.U32 R2, R0, 0x1f, RZ ;  /* 0x0000001f00027819 */ /* 0x000fe200000006ff */
[----:B------:R-:W-:Y:S02]  /*17e40*/  UMOV UR6, 0x400 ;  /* 0x0000040000067882 */ /* 0x000fe40000000000 */
[----:B------:R-:W-:-:S04]  /*17e50*/  USHF.R.U32.HI UR4, URZ, 0x1, UR5 ;  /* 0x000000013f047899 */ /* 0x000fc80008011605 */
[----:B------:R-:W-:Y:S02]  /*17e60*/  UIMAD UR47, UR4, -0x9, UR47 ;  /* 0xfffffff7042f78a4 */ /* 0x000fe4000f8e022f */
[----:B0-----:R-:W-:-:S04]  /*17e70*/  ULEA UR6, UR7, UR6, 0x18 ;  /* 0x0000000607067291 */ /* 0x001fc8000f8ec03f */
[----:B------:R-:W-:-:S04]  /*17e80*/  UIADD3 UR4, UR6, 0x36048, URZ ;  /* 0x0003604806047890 */ /* 0x000fc8000fffe03f */
[----:B------:R-:W-:-:S12]  /*17e90*/  ULEA UR5, UR47, UR4, 0x3 ;  /* 0x000000042f057291 */ /* 0x000fd8000f8e183f */
.L_x_537:
[----:B0-----:R-:W-:-:S04]  /*17ea0*/  IMAD.U32 R3, RZ, RZ, UR5 ;  /* 0x00000005ff037e24 */ /* 0x001fc8000f8e00ff */
[----:B------:R0:W1:Y:S03]  /*17eb0*/  SYNCS.PHASECHK.TRANS64.TRYWAIT P0, [R3+URZ], R2 ;  /* 0x00000002030075a7 */ /* 0x000066000800017f */
[----:B-1----:R-:W-:Y:S05]  /*17ec0*/  @!P0 NANOSLEEP.SYNCS 0x989680 ;  /* 0x009896800000895d */ /* 0x002fea0003900000 */
[----:B------:R-:W1:Y:S02]  /*17ed0*/  @!P0 SYNCS.PHASECHK.TRANS64 P0, [R3+URZ], R2 ;  /* 0x00000002030085a7 */ /* 0x000e64000800007f */
[----:B-1----:R-:W-:Y:S05]  /*17ee0*/  @!P0 BRA `(.L_x_537) ;  /* 0xfffffffc00ec8947 */ /* 0x002fea000383ffff */
[----:B------:R-:W-:-:S04]  /*17ef0*/  UIADD3 UR47, UR47, 0x1, URZ ;  /* 0x000000012f2f7890 */ /* 0x000fc8000fffe03f */
[----:B------:R-:W-:-:S04]  /*17f00*/  UISETP.NE.AND UP0, UPT, UR47, 0x9, UPT ;  /* 0x000000092f00788c */ /* 0x000fc8000bf05270 */
[----:B------:R-:W-:Y:S02]  /*17f10*/  USEL UR5, URZ, 0x1, UP0 ;  /* 0x000000013f057887 */ /* 0x000fe40008000000 */
[----:B------:R-:W-:-:S04]  /*17f20*/  USEL UR47, UR47, URZ, UP0 ;  /* 0x0000003f2f2f7287 */ /* 0x000fc80008000000 */
[----:B0-----:R-:W-:Y:S01]  /*17f30*/  LOP3.LUT R2, R0, UR5, RZ, 0x3c, !PT ;  /* 0x0000000500027c12 */ /* 0x001fe2000f8e3cff */
[----:B------:R-:W-:-:S03]  /*17f40*/  ULEA UR6, UR47, UR4, 0x3 ;  /* 0x000000042f067291 */ /* 0x000fc6000f8e183f */
[----:B------:R-:W-:-:S09]  /*17f50*/  SHF.L.U32 R0, R2, 0x1f, RZ ;  /* 0x0000001f02007819 */ /* 0x000fd200000006ff */
.L_x_538:
        /* <DEDUP_REMOVED lines=9> */
[----:B------:R-:W-:Y:S01]  /*17ff0*/  LOP3.LUT R2, R2, UR5, RZ, 0x3c, !PT ;  /* 0x0000000502027c12 */ /* 0x000fe2000f8e3cff */
[----:B------:R-:W-:-:S03]  /*18000*/  ULEA UR6, UR47, UR4, 0x3 ;  /* 0x000000042f067291 */ /* 0x000fc6000f8e183f */
[----:B0-----:R-:W-:-:S09]  /*18010*/  SHF.L.U32 R0, R2, 0x1f, RZ ;  /* 0x0000001f02007819 */ /* 0x001fd200000006ff */
.L_x_539:
        /* <DEDUP_REMOVED lines=12> */
.L_x_540:
        /* <DEDUP_REMOVED lines=12> */
.L_x_541:
        /* <DEDUP_REMOVED lines=12> */
.L_x_542:
        /* <DEDUP_REMOVED lines=12> */
.L_x_543:
        /* <DEDUP_REMOVED lines=12> */
.L_x_544:
        /* <DEDUP_REMOVED lines=12> */
.L_x_545:
[----:B0-----:R-:W-:-:S04]  /*184a0*/  IMAD.U32 R3, RZ, RZ, UR47 ;  /* 0x0000002fff037e24 */ /* 0x001fc8000f8e00ff */
[----:B------:R0:W1:Y:S03]  /*184b0*/  SYNCS.PHASECHK.TRANS64.TRYWAIT P0, [R3+URZ], R0 ;  /* 0x00000000030075a7 */ /* 0x000066000800017f */
[----:B-1----:R-:W-:Y:S05]  /*184c0*/  @!P0 NANOSLEEP.SYNCS 0x989680 ;  /* 0x009896800000895d */ /* 0x002fea0003900000 */
[----:B------:R-:W1:Y:S02]  /*184d0*/  @!P0 SYNCS.PHASECHK.TRANS64 P0, [R3+URZ], R0 ;  /* 0x00000000030085a7 */ /* 0x000e64000800007f */
[----:B-1----:R-:W-:Y:S05]  /*184e0*/  @P0 EXIT ;  /* 0x000000000000094d */ /* 0x002fea0003800000 */
[----:B------:R-:W-:Y:S05]  /*184f0*/  BRA `(.L_x_545) ;  /* 0xfffffffc00e87947 */ /* 0x000fea000383ffff */
.L_x_546:
[----:B------:R-:W-:-:S00]  /*18500*/  BRA `(.L_x_546) ;  /* 0xfffffffc00fc7947 */ /* 0x000fc0000383ffff */
[----:B------:R-:W-:-:S00]  /*18510*/  NOP ;  /* 0x0000000000007918 */ /* 0x000fc00000000000 */
        /* <DEDUP_REMOVED lines=14> */
.L_x_547:


//--------------------- .nv.shared._ZN7cutlass13device_kernelINS_4conv6kernel13ConvUniversalINS1_16ConvProblemShapeILNS1_8OperatorE2ELi3EEENS1_10collective14CollectiveConvINS1_46MainloopSm90TmaGmmaWarpSpecializedImplicitGemmILS5_2ELi9ELi3EN4cute5tupleIJNSA_1CILi2EEENSC_ILi1EEESE_EEENS1_36KernelImplicitTmaWarpSpecializedSm90ELi1EEENSB_IJNSC_ILi256EEENSB_IJNSC_ILi128EEEEEENSB_IJNSC_ILi32EEEEEEEEENS_10bfloat16_tESO_NSA_8TiledMMAINSA_8MMA_AtomIJNSA_4SM904GMMA28MMA_64x128x16_F32BF16BF16_SSILNSS_5MajorE1ELSU_1ELNSS_7ScaleInE1ELSV_1EEEEEENSA_6LayoutINSB_IJSE_SE_SE_EEENSB_IJNSC_ILi0EEES10_S10_EEEEENSB_IJNSA_10UnderscoreES13_S13_EEEEENS7_6detail26Sm90ImplicitGemmTileTraitsINSA_13SM90_TMA_LOADENSA_14ComposedLayoutINSA_7SwizzleILi3ELi4ELi3EEENSA_18smem_ptr_flag_bitsILi16EEENSY_INSB_IJNSB_IJNSC_ILi64EEENSC_ILi4EEEEEENSB_IJNSC_ILi8EEES1F_EEENSB_IJSE_NSC_ILi9EEEEEEEEENSB_IJNSB_IJSE_NSC_ILi2048EEEEEENSB_IJS1E_NSC_ILi512EEEEEENSB_IJS10_NSC_ILi8192EEEEEEEEEEEEEvEENS17_INSA_30SM90_TMA_LOAD_IM2COL_MULTICASTENS19_IS1B_S1D_NSY_INSB_IJNSB_IJS1E_SD_EEES1I_S1K_EEENSB_IJS1N_S1P_NSB_IJS10_NSC_ILi4096EEEEEEEEEEEEEvEEEENS_8epilogue10collective6detail29Sm90TmaWarpSpecializedAdapterINS27_15DefaultEpilogueISO_NSB_IJlNSB_IJSE_lllEEES10_EEES2C_NS26_6thread17LinearCombinationISO_Li1EffLNS2D_9ScaleType4KindE0ELNS_15FloatRoundStyleE2ESO_EENS_4gemm15EpilogueDefaultEEEEEvvEEEEvNT_6ParamsE --------------------------
	.section	.nv.shared._ZN7cutlass13device_kernelINS_4conv6kernel13ConvUniversalINS1_16ConvProblemShapeILNS1_8OperatorE2ELi3EEENS1_10collective14CollectiveConvINS1_46MainloopSm90TmaGmmaWarpSpecializedImplicitGemmILS5_2ELi9ELi3EN4cute5tupleIJNSA_1CILi2EEENSC_ILi1EEESE_EEENS1_36KernelImplicitTmaWarpSpecializedSm90ELi1EEENSB_IJNSC_ILi256EEENSB_IJNSC_ILi128EEEEEENSB_IJNSC_ILi32EEEEEEEEENS_10bfloat16_tESO_NSA_8TiledMMAINSA_8MMA_AtomIJNSA_4SM904GMMA28MMA_64x128x16_F32BF16BF16_SSILNSS_5MajorE1ELSU_1ELNSS_7ScaleInE1ELSV_1EEEEEENSA_6LayoutINSB_IJSE_SE_SE_EEENSB_IJNSC_ILi0EEES10_S10_EEEEENSB_IJNSA_10UnderscoreES13_S13_EEEEENS7_6detail26Sm90ImplicitGemmTileTraitsINSA_13SM90_TMA_LOADENSA_14ComposedLayoutINSA_7SwizzleILi3ELi4ELi3EEENSA_18smem_ptr_flag_bitsILi16EEENSY_INSB_IJNSB_IJNSC_ILi64EEENSC_ILi4EEEEEENSB_IJNSC_ILi8EEES1F_EEENSB_IJSE_NSC_ILi9EEEEEEEEENSB_IJNSB_IJSE_NSC_ILi2048EEEEEENSB_IJS1E_NSC_ILi512EEEEEENSB_IJS10_NSC_ILi8192EEEEEEEEEEEEEvEENS17_INSA_30SM90_TMA_LOAD_IM2COL_MULTICASTENS19_IS1B_S1D_NSY_INSB_IJNSB_IJS1E_SD_EEES1I_S1K_EEENSB_IJS1N_S1P_NSB_IJS10_NSC_ILi4096EEEEEEEEEEEEEvEEEENS_8epilogue10collective6detail29Sm90TmaWarpSpecializedAdapterINS27_15DefaultEpilogueISO_NSB_IJlNSB_IJSE_lllEEES10_EEES2C_NS26_6thread17LinearCombinationISO_Li1EffLNS2D_9ScaleType4KindE0ELNS_15FloatRoundStyleE2ESO_EENS_4gemm15EpilogueDefaultEEEEEvvEEEEvNT_6ParamsE,"aw",@nobits
	.sectionflags	@""
	.align	16
	.zero		1024


//--------------------- .nv.shared.reserved.0     --------------------------
	.section	.nv.shared.reserved.0,"aw",@nobits
	.weak		__nv_reservedSMEM_offset_0_alias
	.size		__nv_reservedSMEM_offset_0_alias, 0, 0
	.other		__nv_reservedSMEM_offset_0_alias,@"STO_CUDA_RESERVED_SHARED STV_DEFAULT"
__nv_reservedSMEM_offset_0_alias:
	.zero		0


//--------------------- .nv.global                --------------------------
	.section	.nv.global,"aw",@nobits
.nv.global:
	.type		_ZN39_INTERNAL_1b5e5998_4_k_cu_390c8bfd_29704cute1_E,@object
	.size		_ZN39_INTERNAL_1b5e5998_4_k_cu_390c8bfd_29704cute1_E,(_ZN39_INTERNAL_1b5e5998_4_k_cu_390c8bfd_29704cuda3std3__45__cpo6cbeginE - _ZN39_INTERNAL_1b5e5998_4_k_cu_390c8bfd_29704cute1_E)
_ZN39_INTERNAL_1b5e5998_4_k_cu_390c8bfd_29704cute1_E:
	.zero		1
	.type		_ZN39_INTERNAL_1b5e5998_4_k_cu_390c8bfd_29704cuda3std3__45__cpo6cbeginE,@object
	.size		_ZN39_INTERNAL_1b5e5998_4_k_cu_390c8bfd_29704cuda3std3__45__cpo6cbeginE,(_ZN39_INTERNAL_1b5e5998_4_k_cu_390c8bfd_29704cuda3std3__48in_placeE - _ZN39_INTERNAL_1b5e5998_4_k_cu_390c8bfd_29704cuda3std3__45__cpo6cbeginE)
_ZN39_INTERNAL_1b5e5998_4_k_cu_390c8bfd_29704cuda3std3__45__cpo6cbeginE:
	.zero		1
	.type		_ZN39_INTERNAL_1b5e5998_4_k_cu_390c8bfd_29704cuda3std3__48in_placeE,@object
	.size		_ZN39_INTERNAL_1b5e5998_4_k_cu_390c8bfd_29704cuda3std3__48in_placeE,(_ZN39_INTERNAL_1b5e5998_4_k_cu_390c8bfd_29704cuda3std6ranges3__45__cpo9iter_moveE - _ZN39_INTERNAL_1b5e5998_4_k_cu_390c8bfd_29704cuda3std3__48in_placeE)
_ZN39_INTERNAL_1b5e5998_4_k_cu_390c8bfd_29704cuda3std3__48in_placeE:
	.zero		1
	.type		_ZN39_INTERNAL_1b5e5998_4_k_cu_390c8bfd_29704cuda3std6ranges3__45__cpo9iter_moveE,@object
	.size		_ZN39_INTERNAL_1b5e5998_4_k_cu_390c8bfd_29704cuda3std6ranges3__45__cpo9iter_moveE,(_ZN39_INTERNAL_1b5e5998_4_k_cu_390c8bfd_29704cuda3std3__45__cpo5beginE - _ZN39_INTERNAL_1b5e5998_4_k_cu_390c8bfd_29704cuda3std6ranges3__45__cpo9iter_moveE)
_ZN39_INTERNAL_1b5e5998_4_k_cu_390c8bfd_29704cuda3std6ranges3__45__cpo9iter_moveE:
	.zero		1
	.type		_ZN39_INTERNAL_1b5e5998_4_k_cu_390c8bfd_29704cuda3std3__45__cpo5beginE,@object
	.size		_ZN39_INTERNAL_1b5e5998_4_k_cu_390c8bfd_29704cuda3std3__45__cpo5beginE,(_ZN39_INTERNAL_1b5e5998_4_k_cu_390c8bfd_29704cuda3std3__441_GLOBAL__N__1b5e5998_4_k_cu_390c8bfd_29706ignoreE - _ZN39_INTERNAL_1b5e5998_4_k_cu_390c8bfd_29704cuda3std3__45__cpo5beginE)
_ZN39_INTERNAL_1b5e5998_4_k_cu_390c8bfd_29704cuda3std3__45__cpo5beginE:
	.zero		1
	.type		_ZN39_INTERNAL_1b5e5998_4_k_cu_390c8bfd_29704cuda3std3__441_GLOBAL__N__1b5e5998_4_k_cu_390c8bfd_29706ignoreE,@object
	.size		_ZN39_INTERNAL_1b5e5998_4_k_cu_390c8bfd_29704cuda3std3__441_GLOBAL__N__1b5e5998_4_k_cu_390c8bfd_29706ignoreE,(_ZN39_INTERNAL_1b5e5998_4_k_cu_390c8bfd_29704cute7productE - _ZN39_INTERNAL_1b5e5998_4_k_cu_390c8bfd_29704cuda3std3__441_GLOBAL__N__1b5e5998_4_k_cu_390c8bfd_29706ignoreE)
_ZN39_INTERNAL_1b5e5998_4_k_cu_390c8bfd_29704cuda3std3__441_GLOBAL__N__1b5e5998_4_k_cu_390c8bfd_29706ignoreE:
	.zero		1
	.type		_ZN39_INTERNAL_1b5e5998_4_k_cu_390c8bfd_29704cute7productE,@object
	.size		_ZN39_INTERNAL_1b5e5998_4_k_cu_390c8bfd_29704cute7productE,(_ZN39_INTERNAL_1b5e5998_4_k_cu_390c8bfd_29704cuda3std3__45__cpo3endE - _ZN39_INTERNAL_1b5e5998_4_k_cu_390c8bfd_29704cute7productE)
_ZN39_INTERNAL_1b5e5998_4_k_cu_390c8bfd_29704cute7productE:
	.zero		1
	.type		_ZN39_INTERNAL_1b5e5998_4_k_cu_390c8bfd_29704cuda3std3__45__cpo3endE,@object
	.size		_ZN39_INTERNAL_1b5e5998_4_k_cu_390c8bfd_29704cuda3std3__45__cpo3endE,(_ZN39_INTERNAL_1b5e5998_4_k_cu_390c8bfd_29704cuda3std3__419piecewise_constructE - _ZN39_INTERNAL_1b5e5998_4_k_cu_390c8bfd_29704cuda3std3__45__cpo3endE)
_ZN39_INTERNAL_1b5e5998_4_k_cu_390c8bfd_29704cuda3std3__45__cpo3endE:
	.zero		1
	.type		_ZN39_INTERNAL_1b5e5998_4_k_cu_390c8bfd_29704cuda3std3__419piecewise_constructE,@object
	.size		_ZN39_INTERNAL_1b5e5998_4_k_cu_390c8bfd_29704cuda3std3__419piecewise_constructE,(_ZN39_INTERNAL_1b5e5998_4_k_cu_390c8bfd_29704cuda3std3__45__cpo4cendE - _ZN39_INTERNAL_1b5e5998_4_k_cu_390c8bfd_29704cuda3std3__419piecewise_constructE)
_ZN39_INTERNAL_1b5e5998_4_k_cu_390c8bfd_29704cuda3std3__419piecewise_constructE:
	.zero		1
	.type		_ZN39_INTERNAL_1b5e5998_4_k_cu_390c8bfd_29704cuda3std3__45__cpo4cendE,@object
	.size		_ZN39_INTERNAL_1b5e5998_4_k_cu_390c8bfd_29704cuda3std3__45__cpo4cendE,(_ZN39_INTERNAL_1b5e5998_4_k_cu_390c8bfd_29704cuda3std6ranges3__45__cpo4swapE - _ZN39_INTERNAL_1b5e5998_4_k_cu_390c8bfd_29704cuda3std3__45__cpo4cendE)
_ZN39_INTERNAL_1b5e5998_4_k_cu_390c8bfd_29704cuda3std3__45__cpo4cendE:
	.zero		1
	.type		_ZN39_INTERNAL_1b5e5998_4_k_cu_390c8bfd_29704cuda3std6ranges3__45__cpo4swapE,@object
	.size		_ZN39_INTERNAL_1b5e5998_4_k_cu_390c8bfd_29704cuda3std6ranges3__45__cpo4swapE,(.L_7 - _ZN39_INTERNAL_1b5e5998_4_k_cu_390c8bfd_29704cuda3std6ranges3__45__cpo4swapE)
_ZN39_INTERNAL_1b5e5998_4_k_cu_390c8bfd_29704cuda3std6ranges3__45__cpo4swapE:
	.zero		1
.L_7:


//--------------------- .nv.constant0._ZN7cutlass13device_kernelINS_4conv6kernel13ConvUniversalINS1_16ConvProblemShapeILNS1_8OperatorE2ELi3EEENS1_10collective14CollectiveConvINS1_46MainloopSm90TmaGmmaWarpSpecializedImplicitGemmILS5_2ELi9ELi3EN4cute5tupleIJNSA_1CILi2EEENSC_ILi1EEESE_EEENS1_36KernelImplicitTmaWarpSpecializedSm90ELi1EEENSB_IJNSC_ILi256EEENSB_IJNSC_ILi128EEEEEENSB_IJNSC_ILi32EEEEEEEEENS_10bfloat16_tESO_NSA_8TiledMMAINSA_8MMA_AtomIJNSA_4SM904GMMA28MMA_64x128x16_F32BF16BF16_SSILNSS_5MajorE1ELSU_1ELNSS_7ScaleInE1ELSV_1EEEEEENSA_6LayoutINSB_IJSE_SE_SE_EEENSB_IJNSC_ILi0EEES10_S10_EEEEENSB_IJNSA_10UnderscoreES13_S13_EEEEENS7_6detail26Sm90ImplicitGemmTileTraitsINSA_13SM90_TMA_LOADENSA_14ComposedLayoutINSA_7SwizzleILi3ELi4ELi3EEENSA_18smem_ptr_flag_bitsILi16EEENSY_INSB_IJNSB_IJNSC_ILi64EEENSC_ILi4EEEEEENSB_IJNSC_ILi8EEES1F_EEENSB_IJSE_NSC_ILi9EEEEEEEEENSB_IJNSB_IJSE_NSC_ILi2048EEEEEENSB_IJS1E_NSC_ILi512EEEEEENSB_IJS10_NSC_ILi8192EEEEEEEEEEEEEvEENS17_INSA_30SM90_TMA_LOAD_IM2COL_MULTICASTENS19_IS1B_S1D_NSY_INSB_IJNSB_IJS1E_SD_EEES1I_S1K_EEENSB_IJS1N_S1P_NSB_IJS10_NSC_ILi4096EEEEEEEEEEEEEvEEEENS_8epilogue10collective6detail29Sm90TmaWarpSpecializedAdapterINS27_15DefaultEpilogueISO_NSB_IJlNSB_IJSE_lllEEES10_EEES2C_NS26_6thread17LinearCombinationISO_Li1EffLNS2D_9ScaleType4KindE0ELNS_15FloatRoundStyleE2ESO_EENS_4gemm15EpilogueDefaultEEEEEvvEEEEvNT_6ParamsE --------------------------
	.section	.nv.constant0._ZN7cutlass13device_kernelINS_4conv6kernel13ConvUniversalINS1_16ConvProblemShapeILNS1_8OperatorE2ELi3EEENS1_10collective14CollectiveConvINS1_46MainloopSm90TmaGmmaWarpSpecializedImplicitGemmILS5_2ELi9ELi3EN4cute5tupleIJNSA_1CILi2EEENSC_ILi1EEESE_EEENS1_36KernelImplicitTmaWarpSpecializedSm90ELi1EEENSB_IJNSC_ILi256EEENSB_IJNSC_ILi128EEEEEENSB_IJNSC_ILi32EEEEEEEEENS_10bfloat16_tESO_NSA_8TiledMMAINSA_8MMA_AtomIJNSA_4SM904GMMA28MMA_64x128x16_F32BF16BF16_SSILNSS_5MajorE1ELSU_1ELNSS_7ScaleInE1ELSV_1EEEEEENSA_6LayoutINSB_IJSE_SE_SE_EEENSB_IJNSC_ILi0EEES10_S10_EEEEENSB_IJNSA_10UnderscoreES13_S13_EEEEENS7_6detail26Sm90ImplicitGemmTileTraitsINSA_13SM90_TMA_LOADENSA_14ComposedLayoutINSA_7SwizzleILi3ELi4ELi3EEENSA_18smem_ptr_flag_bitsILi16EEENSY_INSB_IJNSB_IJNSC_ILi64EEENSC_ILi4EEEEEENSB_IJNSC_ILi8EEES1F_EEENSB_IJSE_NSC_ILi9EEEEEEEEENSB_IJNSB_IJSE_NSC_ILi2048EEEEEENSB_IJS1E_NSC_ILi512EEEEEENSB_IJS10_NSC_ILi8192EEEEEEEEEEEEEvEENS17_INSA_30SM90_TMA_LOAD_IM2COL_MULTICASTENS19_IS1B_S1D_NSY_INSB_IJNSB_IJS1E_SD_EEES1I_S1K_EEENSB_IJS1N_S1P_NSB_IJS10_NSC_ILi4096EEEEEEEEEEEEEvEEEENS_8epilogue10collective6detail29Sm90TmaWarpSpecializedAdapterINS27_15DefaultEpilogueISO_NSB_IJlNSB_IJSE_lllEEES10_EEES2C_NS26_6thread17LinearCombinationISO_Li1EffLNS2D_9ScaleType4KindE0ELNS_15FloatRoundStyleE2ESO_EENS_4gemm15EpilogueDefaultEEEEEvvEEEEvNT_6ParamsE,"a",@progbits
	.sectionflags	@""
	.align	4
.nv.constant0._ZN7cutlass13device_kernelINS_4conv6kernel13ConvUniversalINS1_16ConvProblemShapeILNS1_8OperatorE2ELi3EEENS1_10collective14CollectiveConvINS1_46MainloopSm90TmaGmmaWarpSpecializedImplicitGemmILS5_2ELi9ELi3EN4cute5tupleIJNSA_1CILi2EEENSC_ILi1EEESE_EEENS1_36KernelImplicitTmaWarpSpecializedSm90ELi1EEENSB_IJNSC_ILi256EEENSB_IJNSC_ILi128EEEEEENSB_IJNSC_ILi32EEEEEEEEENS_10bfloat16_tESO_NSA_8TiledMMAINSA_8MMA_AtomIJNSA_4SM904GMMA28MMA_64x128x16_F32BF16BF16_SSILNSS_5MajorE1ELSU_1ELNSS_7ScaleInE1ELSV_1EEEEEENSA_6LayoutINSB_IJSE_SE_SE_EEENSB_IJNSC_ILi0EEES10_S10_EEEEENSB_IJNSA_10UnderscoreES13_S13_EEEEENS7_6detail26Sm90ImplicitGemmTileTraitsINSA_13SM90_TMA_LOADENSA_14ComposedLayoutINSA_7SwizzleILi3ELi4ELi3EEENSA_18smem_ptr_flag_bitsILi16EEENSY_INSB_IJNSB_IJNSC_ILi64EEENSC_ILi4EEEEEENSB_IJNSC_ILi8EEES1F_EEENSB_IJSE_NSC_ILi9EEEEEEEEENSB_IJNSB_IJSE_NSC_ILi2048EEEEEENSB_IJS1E_NSC_ILi512EEEEEENSB_IJS10_NSC_ILi8192EEEEEEEEEEEEEvEENS17_INSA_30SM90_TMA_LOAD_IM2COL_MULTICASTENS19_IS1B_S1D_NSY_INSB_IJNSB_IJS1E_SD_EEES1I_S1K_EEENSB_IJS1N_S1P_NSB_IJS10_NSC_ILi4096EEEEEEEEEEEEEvEEEENS_8epilogue10collective6detail29Sm90TmaWarpSpecializedAdapterINS27_15DefaultEpilogueISO_NSB_IJlNSB_IJSE_lllEEES10_EEES2C_NS26_6thread17LinearCombinationISO_Li1EffLNS2D_9ScaleType4KindE0ELNS_15FloatRoundStyleE2ESO_EENS_4gemm15EpilogueDefaultEEEEEvvEEEEvNT_6ParamsE:
	.zero		1664


//--------------------- SYMBOLS --------------------------

	.type		.nv.reservedSmem.offset0,@object
	.size		.nv.reservedSmem.offset0,0x4
